//
// Generated by NVIDIA NVVM Compiler
//
// Compiler Build ID: CL-36424714
// Cuda compilation tools, release 13.0, V13.0.88
// Based on NVVM 20.0.0
//

.version 9.0
.target sm_100
.address_size 64

	// .globl	_Z21divC_8u_C1RSfs_kernelPKhihPhiiii

.visible .entry _Z21divC_8u_C1RSfs_kernelPKhihPhiiii(
	.param .u64 .ptr .align 1 _Z21divC_8u_C1RSfs_kernelPKhihPhiiii_param_0,
	.param .u32 _Z21divC_8u_C1RSfs_kernelPKhihPhiiii_param_1,
	.param .u8 _Z21divC_8u_C1RSfs_kernelPKhihPhiiii_param_2,
	.param .u64 .ptr .align 1 _Z21divC_8u_C1RSfs_kernelPKhihPhiiii_param_3,
	.param .u32 _Z21divC_8u_C1RSfs_kernelPKhihPhiiii_param_4,
	.param .u32 _Z21divC_8u_C1RSfs_kernelPKhihPhiiii_param_5,
	.param .u32 _Z21divC_8u_C1RSfs_kernelPKhihPhiiii_param_6,
	.param .u32 _Z21divC_8u_C1RSfs_kernelPKhihPhiiii_param_7
)
{
	.reg .pred 	%p<5>;
	.reg .b16 	%rs<6>;
	.reg .b32 	%r<20>;
	.reg .b64 	%rd<12>;

	ld.param.u64 	%rd3, [_Z21divC_8u_C1RSfs_kernelPKhihPhiiii_param_0];
	ld.param.u32 	%r3, [_Z21divC_8u_C1RSfs_kernelPKhihPhiiii_param_1];
	ld.param.u8 	%rs1, [_Z21divC_8u_C1RSfs_kernelPKhihPhiiii_param_2];
	ld.param.u64 	%rd4, [_Z21divC_8u_C1RSfs_kernelPKhihPhiiii_param_3];
	ld.param.u32 	%r4, [_Z21divC_8u_C1RSfs_kernelPKhihPhiiii_param_4];
	ld.param.u32 	%r6, [_Z21divC_8u_C1RSfs_kernelPKhihPhiiii_param_5];
	ld.param.u32 	%r7, [_Z21divC_8u_C1RSfs_kernelPKhihPhiiii_param_6];
	ld.param.u32 	%r5, [_Z21divC_8u_C1RSfs_kernelPKhihPhiiii_param_7];
	mov.u32 	%r9, %ctaid.x;
	mov.u32 	%r10, %ntid.x;
	mov.u32 	%r11, %tid.x;
	mad.lo.s32 	%r1, %r9, %r10, %r11;
	mov.u32 	%r12, %ctaid.y;
	mov.u32 	%r13, %ntid.y;
	mov.u32 	%r14, %tid.y;
	mad.lo.s32 	%r15, %r12, %r13, %r14;
	setp.ge.s32 	%p1, %r1, %r6;
	setp.ge.s32 	%p2, %r15, %r7;
	or.pred  	%p3, %p1, %p2;
	@%p3 bra 	$L__BB0_4;
	cvta.to.global.u64 	%rd5, %rd3;
	cvta.to.global.u64 	%rd6, %rd4;
	mul.lo.s32 	%r16, %r3, %r15;
	cvt.s64.s32 	%rd7, %r16;
	cvt.s64.s32 	%rd8, %r1;
	add.s64 	%rd9, %rd7, %rd8;
	add.s64 	%rd1, %rd5, %rd9;
	mul.lo.s32 	%r17, %r4, %r15;
	cvt.s64.s32 	%rd10, %r17;
	add.s64 	%rd11, %rd10, %rd8;
	add.s64 	%rd2, %rd6, %rd11;
	setp.ne.s16 	%p4, %rs1, 0;
	@%p4 bra 	$L__BB0_3;
	mov.b16 	%rs5, 255;
	st.global.u8 	[%rd2], %rs5;
	bra.uni 	$L__BB0_4;
$L__BB0_3:
	ld.global.nc.u8 	%rs2, [%rd1];
	cvt.u16.u8 	%rs3, %rs2;
	div.u16 	%rs4, %rs3, %rs1;
	cvt.u32.u16 	%r18, %rs4;
	shr.u32 	%r19, %r18, %r5;
	st.global.u8 	[%rd2], %r19;
$L__BB0_4:
	ret;

}
	// .globl	_Z22divC_16u_C1RSfs_kernelPKtitPtiiii
.visible .entry _Z22divC_16u_C1RSfs_kernelPKtitPtiiii(
	.param .u64 .ptr .align 1 _Z22divC_16u_C1RSfs_kernelPKtitPtiiii_param_0,
	.param .u32 _Z22divC_16u_C1RSfs_kernelPKtitPtiiii_param_1,
	.param .u16 _Z22divC_16u_C1RSfs_kernelPKtitPtiiii_param_2,
	.param .u64 .ptr .align 1 _Z22divC_16u_C1RSfs_kernelPKtitPtiiii_param_3,
	.param .u32 _Z22divC_16u_C1RSfs_kernelPKtitPtiiii_param_4,
	.param .u32 _Z22divC_16u_C1RSfs_kernelPKtitPtiiii_param_5,
	.param .u32 _Z22divC_16u_C1RSfs_kernelPKtitPtiiii_param_6,
	.param .u32 _Z22divC_16u_C1RSfs_kernelPKtitPtiiii_param_7
)
{
	.reg .pred 	%p<5>;
	.reg .b16 	%rs<5>;
	.reg .b32 	%r<20>;
	.reg .b64 	%rd<12>;

	ld.param.u64 	%rd3, [_Z22divC_16u_C1RSfs_kernelPKtitPtiiii_param_0];
	ld.param.u32 	%r3, [_Z22divC_16u_C1RSfs_kernelPKtitPtiiii_param_1];
	ld.param.u16 	%rs1, [_Z22divC_16u_C1RSfs_kernelPKtitPtiiii_param_2];
	ld.param.u64 	%rd4, [_Z22divC_16u_C1RSfs_kernelPKtitPtiiii_param_3];
	ld.param.u32 	%r4, [_Z22divC_16u_C1RSfs_kernelPKtitPtiiii_param_4];
	ld.param.u32 	%r6, [_Z22divC_16u_C1RSfs_kernelPKtitPtiiii_param_5];
	ld.param.u32 	%r7, [_Z22divC_16u_C1RSfs_kernelPKtitPtiiii_param_6];
	ld.param.u32 	%r5, [_Z22divC_16u_C1RSfs_kernelPKtitPtiiii_param_7];
	mov.u32 	%r9, %ctaid.x;
	mov.u32 	%r10, %ntid.x;
	mov.u32 	%r11, %tid.x;
	mad.lo.s32 	%r1, %r9, %r10, %r11;
	mov.u32 	%r12, %ctaid.y;
	mov.u32 	%r13, %ntid.y;
	mov.u32 	%r14, %tid.y;
	mad.lo.s32 	%r15, %r12, %r13, %r14;
	setp.ge.s32 	%p1, %r1, %r6;
	setp.ge.s32 	%p2, %r15, %r7;
	or.pred  	%p3, %p1, %p2;
	@%p3 bra 	$L__BB1_4;
	cvta.to.global.u64 	%rd5, %rd3;
	cvta.to.global.u64 	%rd6, %rd4;
	mul.lo.s32 	%r16, %r3, %r15;
	cvt.s64.s32 	%rd7, %r16;
	add.s64 	%rd8, %rd5, %rd7;
	mul.wide.s32 	%rd9, %r1, 2;
	add.s64 	%rd1, %rd8, %rd9;
	mul.lo.s32 	%r17, %r4, %r15;
	cvt.s64.s32 	%rd10, %r17;
	add.s64 	%rd11, %rd6, %rd10;
	add.s64 	%rd2, %rd11, %rd9;
	setp.ne.s16 	%p4, %rs1, 0;
	@%p4 bra 	$L__BB1_3;
	mov.b16 	%rs4, -1;
	st.global.u16 	[%rd2], %rs4;
	bra.uni 	$L__BB1_4;
$L__BB1_3:
	ld.global.nc.u16 	%rs2, [%rd1];
	div.u16 	%rs3, %rs2, %rs1;
	cvt.u32.u16 	%r18, %rs3;
	shr.u32 	%r19, %r18, %r5;
	st.global.u16 	[%rd2], %r19;
$L__BB1_4:
	ret;

}
	// .globl	_Z22divC_16s_C1RSfs_kernelPKsisPsiiii
.visible .entry _Z22divC_16s_C1RSfs_kernelPKsisPsiiii(
	.param .u64 .ptr .align 1 _Z22divC_16s_C1RSfs_kernelPKsisPsiiii_param_0,
	.param .u32 _Z22divC_16s_C1RSfs_kernelPKsisPsiiii_param_1,
	.param .u16 _Z22divC_16s_C1RSfs_kernelPKsisPsiiii_param_2,
	.param .u64 .ptr .align 1 _Z22divC_16s_C1RSfs_kernelPKsisPsiiii_param_3,
	.param .u32 _Z22divC_16s_C1RSfs_kernelPKsisPsiiii_param_4,
	.param .u32 _Z22divC_16s_C1RSfs_kernelPKsisPsiiii_param_5,
	.param .u32 _Z22divC_16s_C1RSfs_kernelPKsisPsiiii_param_6,
	.param .u32 _Z22divC_16s_C1RSfs_kernelPKsisPsiiii_param_7
)
{
	.reg .pred 	%p<5>;
	.reg .b16 	%rs<5>;
	.reg .b32 	%r<23>;
	.reg .b64 	%rd<12>;

	ld.param.u64 	%rd2, [_Z22divC_16s_C1RSfs_kernelPKsisPsiiii_param_0];
	ld.param.u32 	%r3, [_Z22divC_16s_C1RSfs_kernelPKsisPsiiii_param_1];
	ld.param.u16 	%rs2, [_Z22divC_16s_C1RSfs_kernelPKsisPsiiii_param_2];
	ld.param.u64 	%rd3, [_Z22divC_16s_C1RSfs_kernelPKsisPsiiii_param_3];
	ld.param.u32 	%r4, [_Z22divC_16s_C1RSfs_kernelPKsisPsiiii_param_4];
	ld.param.u32 	%r6, [_Z22divC_16s_C1RSfs_kernelPKsisPsiiii_param_5];
	ld.param.u32 	%r7, [_Z22divC_16s_C1RSfs_kernelPKsisPsiiii_param_6];
	ld.param.u32 	%r5, [_Z22divC_16s_C1RSfs_kernelPKsisPsiiii_param_7];
	mov.u32 	%r9, %ctaid.x;
	mov.u32 	%r10, %ntid.x;
	mov.u32 	%r11, %tid.x;
	mad.lo.s32 	%r1, %r9, %r10, %r11;
	mov.u32 	%r12, %ctaid.y;
	mov.u32 	%r13, %ntid.y;
	mov.u32 	%r14, %tid.y;
	mad.lo.s32 	%r15, %r12, %r13, %r14;
	setp.ge.s32 	%p1, %r1, %r6;
	setp.ge.s32 	%p2, %r15, %r7;
	or.pred  	%p3, %p1, %p2;
	@%p3 bra 	$L__BB2_4;
	cvta.to.global.u64 	%rd4, %rd2;
	cvta.to.global.u64 	%rd5, %rd3;
	mul.lo.s32 	%r16, %r3, %r15;
	cvt.s64.s32 	%rd6, %r16;
	add.s64 	%rd7, %rd4, %rd6;
	mul.wide.s32 	%rd8, %r1, 2;
	add.s64 	%rd9, %rd7, %rd8;
	mul.lo.s32 	%r17, %r4, %r15;
	cvt.s64.s32 	%rd10, %r17;
	add.s64 	%rd11, %rd5, %rd10;
	add.s64 	%rd1, %rd11, %rd8;
	ld.global.nc.u16 	%rs1, [%rd9];
	setp.ne.s16 	%p4, %rs2, 0;
	@%p4 bra 	$L__BB2_3;
	shr.s16 	%rs3, %rs1, 15;
	xor.b16  	%rs4, %rs3, 32767;
	st.global.u16 	[%rd1], %rs4;
	bra.uni 	$L__BB2_4;
$L__BB2_3:
	cvt.s32.s16 	%r18, %rs1;
	cvt.s32.s16 	%r19, %rs2;
	div.s32 	%r20, %r18, %r19;
	shr.s32 	%r21, %r20, %r5;
	min.s32 	%r22, %r21, 32767;
	st.global.u16 	[%rd1], %r22;
$L__BB2_4:
	ret;

}
	// .globl	_Z19divC_32f_C1R_kernelPKfifPfiii
.visible .entry _Z19divC_32f_C1R_kernelPKfifPfiii(
	.param .u64 .ptr .align 1 _Z19divC_32f_C1R_kernelPKfifPfiii_param_0,
	.param .u32 _Z19divC_32f_C1R_kernelPKfifPfiii_param_1,
	.param .f32 _Z19divC_32f_C1R_kernelPKfifPfiii_param_2,
	.param .u64 .ptr .align 1 _Z19divC_32f_C1R_kernelPKfifPfiii_param_3,
	.param .u32 _Z19divC_32f_C1R_kernelPKfifPfiii_param_4,
	.param .u32 _Z19divC_32f_C1R_kernelPKfifPfiii_param_5,
	.param .u32 _Z19divC_32f_C1R_kernelPKfifPfiii_param_6
)
{
	.reg .pred 	%p<7>;
	.reg .b32 	%r<20>;
	.reg .b32 	%f<4>;
	.reg .b64 	%rd<12>;

	ld.param.u64 	%rd2, [_Z19divC_32f_C1R_kernelPKfifPfiii_param_0];
	ld.param.u32 	%r3, [_Z19divC_32f_C1R_kernelPKfifPfiii_param_1];
	ld.param.f32 	%f2, [_Z19divC_32f_C1R_kernelPKfifPfiii_param_2];
	ld.param.u64 	%rd3, [_Z19divC_32f_C1R_kernelPKfifPfiii_param_3];
	ld.param.u32 	%r4, [_Z19divC_32f_C1R_kernelPKfifPfiii_param_4];
	ld.param.u32 	%r5, [_Z19divC_32f_C1R_kernelPKfifPfiii_param_5];
	ld.param.u32 	%r6, [_Z19divC_32f_C1R_kernelPKfifPfiii_param_6];
	mov.u32 	%r8, %ctaid.x;
	mov.u32 	%r9, %ntid.x;
	mov.u32 	%r10, %tid.x;
	mad.lo.s32 	%r1, %r8, %r9, %r10;
	mov.u32 	%r11, %ctaid.y;
	mov.u32 	%r12, %ntid.y;
	mov.u32 	%r13, %tid.y;
	mad.lo.s32 	%r14, %r11, %r12, %r13;
	setp.ge.s32 	%p1, %r1, %r5;
	setp.ge.s32 	%p2, %r14, %r6;
	or.pred  	%p3, %p1, %p2;
	@%p3 bra 	$L__BB3_8;
	cvta.to.global.u64 	%rd4, %rd2;
	cvta.to.global.u64 	%rd5, %rd3;
	mul.lo.s32 	%r15, %r3, %r14;
	cvt.s64.s32 	%rd6, %r15;
	add.s64 	%rd7, %rd4, %rd6;
	mul.wide.s32 	%rd8, %r1, 4;
	add.s64 	%rd9, %rd7, %rd8;
	mul.lo.s32 	%r16, %r4, %r14;
	cvt.s64.s32 	%rd10, %r16;
	add.s64 	%rd11, %rd5, %rd10;
	add.s64 	%rd1, %rd11, %rd8;
	ld.global.nc.f32 	%f1, [%rd9];
	setp.neu.f32 	%p4, %f2, 0f00000000;
	@%p4 bra 	$L__BB3_7;
	setp.leu.f32 	%p5, %f1, 0f00000000;
	@%p5 bra 	$L__BB3_4;
	mov.b32 	%r19, 2139095040;
	st.global.u32 	[%rd1], %r19;
	bra.uni 	$L__BB3_8;
$L__BB3_4:
	setp.geu.f32 	%p6, %f1, 0f00000000;
	@%p6 bra 	$L__BB3_6;
	mov.b32 	%r18, -8388608;
	st.global.u32 	[%rd1], %r18;
	bra.uni 	$L__BB3_8;
$L__BB3_6:
	mov.b32 	%r17, 2143289344;
	st.global.u32 	[%rd1], %r17;
	bra.uni 	$L__BB3_8;
$L__BB3_7:
	div.rn.f32 	%f3, %f1, %f2;
	st.global.f32 	[%rd1], %f3;
$L__BB3_8:
	ret;

}
	// .globl	divC_8u_C3RSfs_kernel
.visible .entry divC_8u_C3RSfs_kernel(
	.param .u64 .ptr .align 1 divC_8u_C3RSfs_kernel_param_0,
	.param .u32 divC_8u_C3RSfs_kernel_param_1,
	.param .u64 .ptr .align 1 divC_8u_C3RSfs_kernel_param_2,
	.param .u64 .ptr .align 1 divC_8u_C3RSfs_kernel_param_3,
	.param .u32 divC_8u_C3RSfs_kernel_param_4,
	.param .u32 divC_8u_C3RSfs_kernel_param_5,
	.param .u32 divC_8u_C3RSfs_kernel_param_6,
	.param .u32 divC_8u_C3RSfs_kernel_param_7
)
{
	.reg .pred 	%p<4>;
	.reg .b16 	%rs<16>;
	.reg .b32 	%r<25>;
	.reg .b64 	%rd<14>;

	ld.param.u64 	%rd1, [divC_8u_C3RSfs_kernel_param_0];
	ld.param.u32 	%r3, [divC_8u_C3RSfs_kernel_param_1];
	ld.param.u64 	%rd2, [divC_8u_C3RSfs_kernel_param_2];
	ld.param.u64 	%rd3, [divC_8u_C3RSfs_kernel_param_3];
	ld.param.u32 	%r4, [divC_8u_C3RSfs_kernel_param_4];
	ld.param.u32 	%r6, [divC_8u_C3RSfs_kernel_param_5];
	ld.param.u32 	%r7, [divC_8u_C3RSfs_kernel_param_6];
	ld.param.u32 	%r5, [divC_8u_C3RSfs_kernel_param_7];
	mov.u32 	%r9, %ctaid.x;
	mov.u32 	%r10, %ntid.x;
	mov.u32 	%r11, %tid.x;
	mad.lo.s32 	%r1, %r9, %r10, %r11;
	mov.u32 	%r12, %ctaid.y;
	mov.u32 	%r13, %ntid.y;
	mov.u32 	%r14, %tid.y;
	mad.lo.s32 	%r15, %r12, %r13, %r14;
	setp.ge.s32 	%p1, %r1, %r6;
	setp.ge.s32 	%p2, %r15, %r7;
	or.pred  	%p3, %p1, %p2;
	@%p3 bra 	$L__BB4_2;
	cvta.to.global.u64 	%rd4, %rd1;
	cvta.to.global.u64 	%rd5, %rd2;
	cvta.to.global.u64 	%rd6, %rd3;
	mul.lo.s32 	%r16, %r3, %r15;
	mul.lo.s32 	%r17, %r4, %r15;
	mul.lo.s32 	%r18, %r1, 3;
	cvt.s64.s32 	%rd7, %r17;
	cvt.s64.s32 	%rd8, %r16;
	cvt.s64.s32 	%rd9, %r18;
	add.s64 	%rd10, %rd9, %rd8;
	add.s64 	%rd11, %rd4, %rd10;
	ld.global.nc.u8 	%rs1, [%rd11];
	cvt.u16.u8 	%rs2, %rs1;
	ld.global.nc.u8 	%rs3, [%rd5];
	cvt.u16.u8 	%rs4, %rs3;
	div.u16 	%rs5, %rs2, %rs4;
	cvt.u32.u16 	%r19, %rs5;
	shr.u32 	%r20, %r19, %r5;
	add.s64 	%rd12, %rd9, %rd7;
	add.s64 	%rd13, %rd6, %rd12;
	st.global.u8 	[%rd13], %r20;
	ld.global.nc.u8 	%rs6, [%rd11+1];
	cvt.u16.u8 	%rs7, %rs6;
	ld.global.nc.u8 	%rs8, [%rd5+1];
	cvt.u16.u8 	%rs9, %rs8;
	div.u16 	%rs10, %rs7, %rs9;
	cvt.u32.u16 	%r21, %rs10;
	shr.u32 	%r22, %r21, %r5;
	st.global.u8 	[%rd13+1], %r22;
	ld.global.nc.u8 	%rs11, [%rd11+2];
	cvt.u16.u8 	%rs12, %rs11;
	ld.global.nc.u8 	%rs13, [%rd5+2];
	cvt.u16.u8 	%rs14, %rs13;
	div.u16 	%rs15, %rs12, %rs14;
	cvt.u32.u16 	%r23, %rs15;
	shr.u32 	%r24, %r23, %r5;
	st.global.u8 	[%rd13+2], %r24;
$L__BB4_2:
	ret;

}


// ===== COMPILED SASS (sm_100) =====

	.target	sm_100

	.elftype	@"ET_EXEC"


//--------------------- .note.nv.tkinfo           --------------------------
	.section	.note.nv.tkinfo,"",@"SHT_NOTE"
	.sectionflags	@"SHF_NOTE_NV_TKINFO"
	.tkinfo
        /*0018*/ 	.word	0x00000002
        /*0030*/ 	.string	""
        /*0030*/ 	.string	"ptxas"
        /*0030*/ 	.string	"Cuda compilation tools, release 13.0, V13.0.88"
        /*0030*/ 	.string	"Build cuda_13.0.r13.0/compiler.36424714_0"
        /*0030*/ 	.string	"-arch sm_100 -m 64 "



//--------------------- .note.nv.cuinfo           --------------------------
	.section	.note.nv.cuinfo,"",@"SHT_NOTE"
	.sectionflags	@"SHF_NOTE_NV_CUINFO"
        /*0018*/ 	.short	0x0002
        /*001a*/ 	.short	0x0064
        /*001c*/ 	.short	0x0082
	.zero		2


//--------------------- .nv.info                  --------------------------
	.section	.nv.info,"",@"SHT_CUDA_INFO"
	.align	4


	//----- nvinfo : EIATTR_REGCOUNT
	.align		4
        /*0000*/ 	.byte	0x04, 0x2f
        /*0002*/ 	.short	(.L_1 - .L_0)
	.align		4
.L_0:
        /*0004*/ 	.word	index@(_Z21divC_8u_C1RSfs_kernelPKhihPhiiii)
        /*0008*/ 	.word	0x0000000b


	//----- nvinfo : EIATTR_FRAME_SIZE
	.align		4
.L_1:
        /*000c*/ 	.byte	0x04, 0x11
        /*000e*/ 	.short	(.L_3 - .L_2)
	.align		4
.L_2:
        /*0010*/ 	.word	index@($__internal_3_$__cuda_sm20_div_u16)
        /*0014*/ 	.word	0x00000000


	//----- nvinfo : EIATTR_FRAME_SIZE
	.align		4
.L_3:
        /*0018*/ 	.byte	0x04, 0x11
        /*001a*/ 	.short	(.L_5 - .L_4)
	.align		4
.L_4:
        /*001c*/ 	.word	index@(_Z21divC_8u_C1RSfs_kernelPKhihPhiiii)
        /*0020*/ 	.word	0x00000000


	//----- nvinfo : EIATTR_REGCOUNT
	.align		4
.L_5:
        /*0024*/ 	.byte	0x04, 0x2f
        /*0026*/ 	.short	(.L_7 - .L_6)
	.align		4
.L_6:
        /*0028*/ 	.word	index@(_Z22divC_16u_C1RSfs_kernelPKtitPtiiii)
        /*002c*/ 	.word	0x0000000b


	//----- nvinfo : EIATTR_FRAME_SIZE
	.align		4
.L_7:
        /*0030*/ 	.byte	0x04, 0x11
        /*0032*/ 	.short	(.L_9 - .L_8)
	.align		4
.L_8:
        /*0034*/ 	.word	index@($__internal_2_$__cuda_sm20_div_u16)
        /*0038*/ 	.word	0x00000000


	//----- nvinfo : EIATTR_FRAME_SIZE
	.align		4
.L_9:
        /*003c*/ 	.byte	0x04, 0x11
        /*003e*/ 	.short	(.L_11 - .L_10)
	.align		4
.L_10:
        /*0040*/ 	.word	index@(_Z22divC_16u_C1RSfs_kernelPKtitPtiiii)
        /*0044*/ 	.word	0x00000000


	//----- nvinfo : EIATTR_REGCOUNT
	.align		4
.L_11:
        /*0048*/ 	.byte	0x04, 0x2f
        /*004a*/ 	.short	(.L_13 - .L_12)
	.align		4
.L_12:
        /*004c*/ 	.word	index@(_Z22divC_16s_C1RSfs_kernelPKsisPsiiii)
        /*0050*/ 	.word	0x00000010


	//----- nvinfo : EIATTR_FRAME_SIZE
	.align		4
.L_13:
        /*0054*/ 	.byte	0x04, 0x11
        /*0056*/ 	.short	(.L_15 - .L_14)
	.align		4
.L_14:
        /*0058*/ 	.word	index@(_Z22divC_16s_C1RSfs_kernelPKsisPsiiii)
        /*005c*/ 	.word	0x00000000


	//----- nvinfo : EIATTR_REGCOUNT
	.align		4
.L_15:
        /*0060*/ 	.byte	0x04, 0x2f
        /*0062*/ 	.short	(.L_17 - .L_16)
	.align		4
.L_16:
        /*0064*/ 	.word	index@(_Z19divC_32f_C1R_kernelPKfifPfiii)
        /*0068*/ 	.word	0x00000010


	//----- nvinfo : EIATTR_FRAME_SIZE
	.align		4
.L_17:
        /*006c*/ 	.byte	0x04, 0x11
        /*006e*/ 	.short	(.L_19 - .L_18)
	.align		4
.L_18:
        /*0070*/ 	.word	index@($__internal_1_$__cuda_sm3x_div_rn_noftz_f32_slowpath)
        /*0074*/ 	.word	0x00000000


	//----- nvinfo : EIATTR_FRAME_SIZE
	.align		4
.L_19:
        /*0078*/ 	.byte	0x04, 0x11
        /*007a*/ 	.short	(.L_21 - .L_20)
	.align		4
.L_20:
        /*007c*/ 	.word	index@(_Z19divC_32f_C1R_kernelPKfifPfiii)
        /*0080*/ 	.word	0x00000000


	//----- nvinfo : EIATTR_REGCOUNT
	.align		4
.L_21:
        /*0084*/ 	.byte	0x04, 0x2f
        /*0086*/ 	.short	(.L_23 - .L_22)
	.align		4
.L_22:
        /*0088*/ 	.word	index@(divC_8u_C3RSfs_kernel)
        /*008c*/ 	.word	0x00000012


	//----- nvinfo : EIATTR_FRAME_SIZE
	.align		4
.L_23:
        /*0090*/ 	.byte	0x04, 0x11
        /*0092*/ 	.short	(.L_25 - .L_24)
	.align		4
.L_24:
        /*0094*/ 	.word	index@($__internal_0_$__cuda_sm20_div_u16)
        /*0098*/ 	.word	0x00000000


	//----- nvinfo : EIATTR_FRAME_SIZE
	.align		4
.L_25:
        /*009c*/ 	.byte	0x04, 0x11
        /*009e*/ 	.short	(.L_27 - .L_26)
	.align		4
.L_26:
        /*00a0*/ 	.word	index@(divC_8u_C3RSfs_kernel)
        /*00a4*/ 	.word	0x00000000


	//----- nvinfo : EIATTR_MIN_STACK_SIZE
	.align		4
.L_27:
        /*00a8*/ 	.byte	0x04, 0x12
        /*00aa*/ 	.short	(.L_29 - .L_28)
	.align		4
.L_28:
        /*00ac*/ 	.word	index@(divC_8u_C3RSfs_kernel)
        /*00b0*/ 	.word	0x00000000


	//----- nvinfo : EIATTR_MIN_STACK_SIZE
	.align		4
.L_29:
        /*00b4*/ 	.byte	0x04, 0x12
        /*00b6*/ 	.short	(.L_31 - .L_30)
	.align		4
.L_30:
        /*00b8*/ 	.word	index@(_Z19divC_32f_C1R_kernelPKfifPfiii)
        /*00bc*/ 	.word	0x00000000


	//----- nvinfo : EIATTR_MIN_STACK_SIZE
	.align		4
.L_31:
        /*00c0*/ 	.byte	0x04, 0x12
        /*00c2*/ 	.short	(.L_33 - .L_32)
	.align		4
.L_32:
        /*00c4*/ 	.word	index@(_Z22divC_16s_C1RSfs_kernelPKsisPsiiii)
        /*00c8*/ 	.word	0x00000000


	//----- nvinfo : EIATTR_MIN_STACK_SIZE
	.align		4
.L_33:
        /*00cc*/ 	.byte	0x04, 0x12
        /*00ce*/ 	.short	(.L_35 - .L_34)
	.align		4
.L_34:
        /*00d0*/ 	.word	index@(_Z22divC_16u_C1RSfs_kernelPKtitPtiiii)
        /*00d4*/ 	.word	0x00000000


	//----- nvinfo : EIATTR_MIN_STACK_SIZE
	.align		4
.L_35:
        /*00d8*/ 	.byte	0x04, 0x12
        /*00da*/ 	.short	(.L_37 - .L_36)
	.align		4
.L_36:
        /*00dc*/ 	.word	index@(_Z21divC_8u_C1RSfs_kernelPKhihPhiiii)
        /*00e0*/ 	.word	0x00000000
.L_37:


//--------------------- .nv.compat                --------------------------
	.section	.nv.compat,"",@"SHT_CUDA_COMPAT_INFO"
	.align	4
        /*0000*/ 	.byte	0x02, 0x09, 0x00, 0x00, 0x02, 0x02, 0x01, 0x00, 0x02, 0x05, 0x05, 0x00, 0x03, 0x07, 0x01, 0x01
        /*0010*/ 	.byte	0x02, 0x03, 0x00, 0x00, 0x02, 0x06, 0x01, 0x00, 0x04, 0x0b, 0x08, 0x00, 0x01, 0x00, 0x00, 0x00
        /*0020*/ 	.byte	0x00, 0x00, 0x00, 0x00


//--------------------- .nv.info.divC_8u_C3RSfs_kernel --------------------------
	.section	.nv.info.divC_8u_C3RSfs_kernel,"",@"SHT_CUDA_INFO"
	.sectionflags	@""
	.align	4


	//----- nvinfo : EIATTR_CUDA_API_VERSION
	.align		4
        /*0000*/ 	.byte	0x04, 0x37
        /*0002*/ 	.short	(.L_39 - .L_38)
.L_38:
        /*0004*/ 	.word	0x00000082


	//----- nvinfo : EIATTR_KPARAM_INFO
	.align		4
.L_39:
        /*0008*/ 	.byte	0x04, 0x17
        /*000a*/ 	.short	(.L_41 - .L_40)
.L_40:
        /*000c*/ 	.word	0x00000000
        /*0010*/ 	.short	0x0007
        /*0012*/ 	.short	0x002c
        /*0014*/ 	.byte	0x00, 0xf0, 0x11, 0x00


	//----- nvinfo : EIATTR_KPARAM_INFO
	.align		4
.L_41:
        /*0018*/ 	.byte	0x04, 0x17
        /*001a*/ 	.short	(.L_43 - .L_42)
.L_42:
        /*001c*/ 	.word	0x00000000
        /*0020*/ 	.short	0x0006
        /*0022*/ 	.short	0x0028
        /*0024*/ 	.byte	0x00, 0xf0, 0x11, 0x00


	//----- nvinfo : EIATTR_KPARAM_INFO
	.align		4
.L_43:
        /*0028*/ 	.byte	0x04, 0x17
        /*002a*/ 	.short	(.L_45 - .L_44)
.L_44:
        /*002c*/ 	.word	0x00000000
        /*0030*/ 	.short	0x0005
        /*0032*/ 	.short	0x0024
        /*0034*/ 	.byte	0x00, 0xf0, 0x11, 0x00


	//----- nvinfo : EIATTR_KPARAM_INFO
	.align		4
.L_45:
        /*0038*/ 	.byte	0x04, 0x17
        /*003a*/ 	.short	(.L_47 - .L_46)
.L_46:
        /*003c*/ 	.word	0x00000000
        /*0040*/ 	.short	0x0004
        /*0042*/ 	.short	0x0020
        /*0044*/ 	.byte	0x00, 0xf0, 0x11, 0x00


	//----- nvinfo : EIATTR_KPARAM_INFO
	.align		4
.L_47:
        /*0048*/ 	.byte	0x04, 0x17
        /*004a*/ 	.short	(.L_49 - .L_48)
.L_48:
        /*004c*/ 	.word	0x00000000
        /*0050*/ 	.short	0x0003
        /*0052*/ 	.short	0x0018
        /*0054*/ 	.byte	0x00, 0xf5, 0x21, 0x00


	//----- nvinfo : EIATTR_KPARAM_INFO
	.align		4
.L_49:
        /*0058*/ 	.byte	0x04, 0x17
        /*005a*/ 	.short	(.L_51 - .L_50)
.L_50:
        /*005c*/ 	.word	0x00000000
        /*0060*/ 	.short	0x0002
        /*0062*/ 	.short	0x0010
        /*0064*/ 	.byte	0x00, 0xf5, 0x21, 0x00


	//----- nvinfo : EIATTR_KPARAM_INFO
	.align		4
.L_51:
        /*0068*/ 	.byte	0x04, 0x17
        /*006a*/ 	.short	(.L_53 - .L_52)
.L_52:
        /*006c*/ 	.word	0x00000000
        /*0070*/ 	.short	0x0001
        /*0072*/ 	.short	0x0008
        /*0074*/ 	.byte	0x00, 0xf0, 0x11, 0x00


	//----- nvinfo : EIATTR_KPARAM_INFO
	.align		4
.L_53:
        /*0078*/ 	.byte	0x04, 0x17
        /*007a*/ 	.short	(.L_55 - .L_54)
.L_54:
        /*007c*/ 	.word	0x00000000
        /*0080*/ 	.short	0x0000
        /*0082*/ 	.short	0x0000
        /*0084*/ 	.byte	0x00, 0xf5, 0x21, 0x00


	//----- nvinfo : EIATTR_SPARSE_MMA_MASK
	.align		4
.L_55:
        /*0088*/ 	.byte	0x03, 0x50
        /*008a*/ 	.short	0x0000


	//----- nvinfo : EIATTR_MAXREG_COUNT
	.align		4
        /*008c*/ 	.byte	0x03, 0x1b
        /*008e*/ 	.short	0x00ff


	//----- nvinfo : EIATTR_MERCURY_ISA_VERSION
	.align		4
        /*0090*/ 	.byte	0x03, 0x5f
        /*0092*/ 	.short	0x0101


	//----- nvinfo : EIATTR_VRC_CTA_INIT_COUNT
	.align		4
        /*0094*/ 	.byte	0x02, 0x4a
	.zero		1
	.zero		1


	//----- nvinfo : EIATTR_EXIT_INSTR_OFFSETS
	.align		4
        /*0098*/ 	.byte	0x04, 0x1c
        /*009a*/ 	.short	(.L_57 - .L_56)


	//   ....[0]....
.L_56:
        /*009c*/ 	.word	0x000000d0


	//   ....[1]....
        /*00a0*/ 	.word	0x00000380


	//----- nvinfo : EIATTR_CRS_STACK_SIZE
	.align		4
.L_57:
        /*00a4*/ 	.byte	0x04, 0x1e
        /*00a6*/ 	.short	(.L_59 - .L_58)
.L_58:
        /*00a8*/ 	.word	0x00000000


	//----- nvinfo : EIATTR_CBANK_PARAM_SIZE
	.align		4
.L_59:
        /*00ac*/ 	.byte	0x03, 0x19
        /*00ae*/ 	.short	0x0030


	//----- nvinfo : EIATTR_PARAM_CBANK
	.align		4
        /*00b0*/ 	.byte	0x04, 0x0a
        /*00b2*/ 	.short	(.L_61 - .L_60)
	.align		4
.L_60:
        /*00b4*/ 	.word	index@(.nv.constant0.divC_8u_C3RSfs_kernel)
        /*00b8*/ 	.short	0x0380
        /*00ba*/ 	.short	0x0030


	//----- nvinfo : EIATTR_SW_WAR
	.align		4
.L_61:
        /*00bc*/ 	.byte	0x04, 0x36
        /*00be*/ 	.short	(.L_63 - .L_62)
.L_62:
        /*00c0*/ 	.word	0x00000008
.L_63:


//--------------------- .nv.info._Z19divC_32f_C1R_kernelPKfifPfiii --------------------------
	.section	.nv.info._Z19divC_32f_C1R_kernelPKfifPfiii,"",@"SHT_CUDA_INFO"
	.sectionflags	@""
	.align	4


	//----- nvinfo : EIATTR_CUDA_API_VERSION
	.align		4
        /*0000*/ 	.byte	0x04, 0x37
        /*0002*/ 	.short	(.L_65 - .L_64)
.L_64:
        /*0004*/ 	.word	0x00000082


	//----- nvinfo : EIATTR_KPARAM_INFO
	.align		4
.L_65:
        /*0008*/ 	.byte	0x04, 0x17
        /*000a*/ 	.short	(.L_67 - .L_66)
.L_66:
        /*000c*/ 	.word	0x00000000
        /*0010*/ 	.short	0x0006
        /*0012*/ 	.short	0x0020
        /*0014*/ 	.byte	0x00, 0xf0, 0x11, 0x00


	//----- nvinfo : EIATTR_KPARAM_INFO
	.align		4
.L_67:
        /*0018*/ 	.byte	0x04, 0x17
        /*001a*/ 	.short	(.L_69 - .L_68)
.L_68:
        /*001c*/ 	.word	0x00000000
        /*0020*/ 	.short	0x0005
        /*0022*/ 	.short	0x001c
        /*0024*/ 	.byte	0x00, 0xf0, 0x11, 0x00


	//----- nvinfo : EIATTR_KPARAM_INFO
	.align		4
.L_69:
        /*0028*/ 	.byte	0x04, 0x17
        /*002a*/ 	.short	(.L_71 - .L_70)
.L_70:
        /*002c*/ 	.word	0x00000000
        /*0030*/ 	.short	0x0004
        /*0032*/ 	.short	0x0018
        /*0034*/ 	.byte	0x00, 0xf0, 0x11, 0x00


	//----- nvinfo : EIATTR_KPARAM_INFO
	.align		4
.L_71:
        /*0038*/ 	.byte	0x04, 0x17
        /*003a*/ 	.short	(.L_73 - .L_72)
.L_72:
        /*003c*/ 	.word	0x00000000
        /*0040*/ 	.short	0x0003
        /*0042*/ 	.short	0x0010
        /*0044*/ 	.byte	0x00, 0xf5, 0x21, 0x00


	//----- nvinfo : EIATTR_KPARAM_INFO
	.align		4
.L_73:
        /*0048*/ 	.byte	0x04, 0x17
        /*004a*/ 	.short	(.L_75 - .L_74)
.L_74:
        /*004c*/ 	.word	0x00000000
        /*0050*/ 	.short	0x0002
        /*0052*/ 	.short	0x000c
        /*0054*/ 	.byte	0x00, 0xf0, 0x11, 0x00


	//----- nvinfo : EIATTR_KPARAM_INFO
	.align		4
.L_75:
        /*0058*/ 	.byte	0x04, 0x17
        /*005a*/ 	.short	(.L_77 - .L_76)
.L_76:
        /*005c*/ 	.word	0x00000000
        /*0060*/ 	.short	0x0001
        /*0062*/ 	.short	0x0008
        /*0064*/ 	.byte	0x00, 0xf0, 0x11, 0x00


	//----- nvinfo : EIATTR_KPARAM_INFO
	.align		4
.L_77:
        /*0068*/ 	.byte	0x04, 0x17
        /*006a*/ 	.short	(.L_79 - .L_78)
.L_78:
        /*006c*/ 	.word	0x00000000
        /*0070*/ 	.short	0x0000
        /*0072*/ 	.short	0x0000
        /*0074*/ 	.byte	0x00, 0xf5, 0x21, 0x00


	//----- nvinfo : EIATTR_SPARSE_MMA_MASK
	.align		4
.L_79:
        /*0078*/ 	.byte	0x03, 0x50
        /*007a*/ 	.short	0x0000


	//----- nvinfo : EIATTR_MAXREG_COUNT
	.align		4
        /*007c*/ 	.byte	0x03, 0x1b
        /*007e*/ 	.short	0x00ff


	//----- nvinfo : EIATTR_MERCURY_ISA_VERSION
	.align		4
        /*0080*/ 	.byte	0x03, 0x5f
        /*0082*/ 	.short	0x0101


	//----- nvinfo : EIATTR_VRC_CTA_INIT_COUNT
	.align		4
        /*0084*/ 	.byte	0x02, 0x4a
	.zero		1
	.zero		1


	//----- nvinfo : EIATTR_EXIT_INSTR_OFFSETS
	.align		4
        /*0088*/ 	.byte	0x04, 0x1c
        /*008a*/ 	.short	(.L_81 - .L_80)


	//   ....[0]....
.L_80:
        /*008c*/ 	.word	0x000000d0


	//   ....[1]....
        /*0090*/ 	.word	0x00000210


	//   ....[2]....
        /*0094*/ 	.word	0x00000250


	//   ....[3]....
        /*0098*/ 	.word	0x00000280


	//   ....[4]....
        /*009c*/ 	.word	0x00000370


	//----- nvinfo : EIATTR_CRS_STACK_SIZE
	.align		4
.L_81:
        /*00a0*/ 	.byte	0x04, 0x1e
        /*00a2*/ 	.short	(.L_83 - .L_82)
.L_82:
        /*00a4*/ 	.word	0x00000000


	//----- nvinfo : EIATTR_CBANK_PARAM_SIZE
	.align		4
.L_83:
        /*00a8*/ 	.byte	0x03, 0x19
        /*00aa*/ 	.short	0x0024


	//----- nvinfo : EIATTR_PARAM_CBANK
	.align		4
        /*00ac*/ 	.byte	0x04, 0x0a
        /*00ae*/ 	.short	(.L_85 - .L_84)
	.align		4
.L_84:
        /*00b0*/ 	.word	index@(.nv.constant0._Z19divC_32f_C1R_kernelPKfifPfiii)
        /*00b4*/ 	.short	0x0380
        /*00b6*/ 	.short	0x0024


	//----- nvinfo : EIATTR_SW_WAR
	.align		4
.L_85:
        /*00b8*/ 	.byte	0x04, 0x36
        /*00ba*/ 	.short	(.L_87 - .L_86)
.L_86:
        /*00bc*/ 	.word	0x00000008
.L_87:


//--------------------- .nv.info._Z22divC_16s_C1RSfs_kernelPKsisPsiiii --------------------------
	.section	.nv.info._Z22divC_16s_C1RSfs_kernelPKsisPsiiii,"",@"SHT_CUDA_INFO"
	.sectionflags	@""
	.align	4


	//----- nvinfo : EIATTR_CUDA_API_VERSION
	.align		4
        /*0000*/ 	.byte	0x04, 0x37
        /*0002*/ 	.short	(.L_89 - .L_88)
.L_88:
        /*0004*/ 	.word	0x00000082


	//----- nvinfo : EIATTR_KPARAM_INFO
	.align		4
.L_89:
        /*0008*/ 	.byte	0x04, 0x17
        /*000a*/ 	.short	(.L_91 - .L_90)
.L_90:
        /*000c*/ 	.word	0x00000000
        /*0010*/ 	.short	0x0007
        /*0012*/ 	.short	0x0024
        /*0014*/ 	.byte	0x00, 0xf0, 0x11, 0x00


	//----- nvinfo : EIATTR_KPARAM_INFO
	.align		4
.L_91:
        /*0018*/ 	.byte	0x04, 0x17
        /*001a*/ 	.short	(.L_93 - .L_92)
.L_92:
        /*001c*/ 	.word	0x00000000
        /*0020*/ 	.short	0x0006
        /*0022*/ 	.short	0x0020
        /*0024*/ 	.byte	0x00, 0xf0, 0x11, 0x00


	//----- nvinfo : EIATTR_KPARAM_INFO
	.align		4
.L_93:
        /*0028*/ 	.byte	0x04, 0x17
        /*002a*/ 	.short	(.L_95 - .L_94)
.L_94:
        /*002c*/ 	.word	0x00000000
        /*0030*/ 	.short	0x0005
        /*0032*/ 	.short	0x001c
        /*0034*/ 	.byte	0x00, 0xf0, 0x11, 0x00


	//----- nvinfo : EIATTR_KPARAM_INFO
	.align		4
.L_95:
        /*0038*/ 	.byte	0x04, 0x17
        /*003a*/ 	.short	(.L_97 - .L_96)
.L_96:
        /*003c*/ 	.word	0x00000000
        /*0040*/ 	.short	0x0004
        /*0042*/ 	.short	0x0018
        /*0044*/ 	.byte	0x00, 0xf0, 0x11, 0x00


	//----- nvinfo : EIATTR_KPARAM_INFO
	.align		4
.L_97:
        /*0048*/ 	.byte	0x04, 0x17
        /*004a*/ 	.short	(.L_99 - .L_98)
.L_98:
        /*004c*/ 	.word	0x00000000
        /*0050*/ 	.short	0x0003
        /*0052*/ 	.short	0x0010
        /*0054*/ 	.byte	0x00, 0xf5, 0x21, 0x00


	//----- nvinfo : EIATTR_KPARAM_INFO
	.align		4
.L_99:
        /*0058*/ 	.byte	0x04, 0x17
        /*005a*/ 	.short	(.L_101 - .L_100)
.L_100:
        /*005c*/ 	.word	0x00000000
        /*0060*/ 	.short	0x0002
        /*0062*/ 	.short	0x000c
        /*0064*/ 	.byte	0x00, 0xf0, 0x09, 0x00


	//----- nvinfo : EIATTR_KPARAM_INFO
	.align		4
.L_101:
        /*0068*/ 	.byte	0x04, 0x17
        /*006a*/ 	.short	(.L_103 - .L_102)
.L_102:
        /*006c*/ 	.word	0x00000000
        /*0070*/ 	.short	0x0001
        /*0072*/ 	.short	0x0008
        /*0074*/ 	.byte	0x00, 0xf0, 0x11, 0x00


	//----- nvinfo : EIATTR_KPARAM_INFO
	.align		4
.L_103:
        /*0078*/ 	.byte	0x04, 0x17
        /*007a*/ 	.short	(.L_105 - .L_104)
.L_104:
        /*007c*/ 	.word	0x00000000
        /*0080*/ 	.short	0x0000
        /*0082*/ 	.short	0x0000
        /*0084*/ 	.byte	0x00, 0xf5, 0x21, 0x00


	//----- nvinfo : EIATTR_SPARSE_MMA_MASK
	.align		4
.L_105:
        /*0088*/ 	.byte	0x03, 0x50
        /*008a*/ 	.short	0x0000


	//----- nvinfo : EIATTR_MAXREG_COUNT
	.align		4
        /*008c*/ 	.byte	0x03, 0x1b
        /*008e*/ 	.short	0x00ff


	//----- nvinfo : EIATTR_MERCURY_ISA_VERSION
	.align		4
        /*0090*/ 	.byte	0x03, 0x5f
        /*0092*/ 	.short	0x0101


	//----- nvinfo : EIATTR_VRC_CTA_INIT_COUNT
	.align		4
        /*0094*/ 	.byte	0x02, 0x4a
	.zero		1
	.zero		1


	//----- nvinfo : EIATTR_EXIT_INSTR_OFFSETS
	.align		4
        /*0098*/ 	.byte	0x04, 0x1c
        /*009a*/ 	.short	(.L_107 - .L_106)


	//   ....[0]....
.L_106:
        /*009c*/ 	.word	0x000000d0


	//   ....[1]....
        /*00a0*/ 	.word	0x00000230


	//   ....[2]....
        /*00a4*/ 	.word	0x00000420


	//----- nvinfo : EIATTR_CBANK_PARAM_SIZE
	.align		4
.L_107:
        /*00a8*/ 	.byte	0x03, 0x19
        /*00aa*/ 	.short	0x0028


	//----- nvinfo : EIATTR_PARAM_CBANK
	.align		4
        /*00ac*/ 	.byte	0x04, 0x0a
        /*00ae*/ 	.short	(.L_109 - .L_108)
	.align		4
.L_108:
        /*00b0*/ 	.word	index@(.nv.constant0._Z22divC_16s_C1RSfs_kernelPKsisPsiiii)
        /*00b4*/ 	.short	0x0380
        /*00b6*/ 	.short	0x0028


	//----- nvinfo : EIATTR_SW_WAR
	.align		4
.L_109:
        /*00b8*/ 	.byte	0x04, 0x36
        /*00ba*/ 	.short	(.L_111 - .L_110)
.L_110:
        /*00bc*/ 	.word	0x00000008
.L_111:


//--------------------- .nv.info._Z22divC_16u_C1RSfs_kernelPKtitPtiiii --------------------------
	.section	.nv.info._Z22divC_16u_C1RSfs_kernelPKtitPtiiii,"",@"SHT_CUDA_INFO"
	.sectionflags	@""
	.align	4


	//----- nvinfo : EIATTR_CUDA_API_VERSION
	.align		4
        /*0000*/ 	.byte	0x04, 0x37
        /*0002*/ 	.short	(.L_113 - .L_112)
.L_112:
        /*0004*/ 	.word	0x00000082


	//----- nvinfo : EIATTR_KPARAM_INFO
	.align		4
.L_113:
        /*0008*/ 	.byte	0x04, 0x17
        /*000a*/ 	.short	(.L_115 - .L_114)
.L_114:
        /*000c*/ 	.word	0x00000000
        /*0010*/ 	.short	0x0007
        /*0012*/ 	.short	0x0024
        /*0014*/ 	.byte	0x00, 0xf0, 0x11, 0x00


	//----- nvinfo : EIATTR_KPARAM_INFO
	.align		4
.L_115:
        /*0018*/ 	.byte	0x04, 0x17
        /*001a*/ 	.short	(.L_117 - .L_116)
.L_116:
        /*001c*/ 	.word	0x00000000
        /*0020*/ 	.short	0x0006
        /*0022*/ 	.short	0x0020
        /*0024*/ 	.byte	0x00, 0xf0, 0x11, 0x00


	//----- nvinfo : EIATTR_KPARAM_INFO
	.align		4
.L_117:
        /*0028*/ 	.byte	0x04, 0x17
        /*002a*/ 	.short	(.L_119 - .L_118)
.L_118:
        /*002c*/ 	.word	0x00000000
        /*0030*/ 	.short	0x0005
        /*0032*/ 	.short	0x001c
        /*0034*/ 	.byte	0x00, 0xf0, 0x11, 0x00


	//----- nvinfo : EIATTR_KPARAM_INFO
	.align		4
.L_119:
        /*0038*/ 	.byte	0x04, 0x17
        /*003a*/ 	.short	(.L_121 - .L_120)
.L_120:
        /*003c*/ 	.word	0x00000000
        /*0040*/ 	.short	0x0004
        /*0042*/ 	.short	0x0018
        /*0044*/ 	.byte	0x00, 0xf0, 0x11, 0x00


	//----- nvinfo : EIATTR_KPARAM_INFO
	.align		4
.L_121:
        /*0048*/ 	.byte	0x04, 0x17
        /*004a*/ 	.short	(.L_123 - .L_122)
.L_122:
        /*004c*/ 	.word	0x00000000
        /*0050*/ 	.short	0x0003
        /*0052*/ 	.short	0x0010
        /*0054*/ 	.byte	0x00, 0xf5, 0x21, 0x00


	//----- nvinfo : EIATTR_KPARAM_INFO
	.align		4
.L_123:
        /*0058*/ 	.byte	0x04, 0x17
        /*005a*/ 	.short	(.L_125 - .L_124)
.L_124:
        /*005c*/ 	.word	0x00000000
        /*0060*/ 	.short	0x0002
        /*0062*/ 	.short	0x000c
        /*0064*/ 	.byte	0x00, 0xf0, 0x09, 0x00


	//----- nvinfo : EIATTR_KPARAM_INFO
	.align		4
.L_125:
        /*0068*/ 	.byte	0x04, 0x17
        /*006a*/ 	.short	(.L_127 - .L_126)
.L_126:
        /*006c*/ 	.word	0x00000000
        /*0070*/ 	.short	0x0001
        /*0072*/ 	.short	0x0008
        /*0074*/ 	.byte	0x00, 0xf0, 0x11, 0x00


	//----- nvinfo : EIATTR_KPARAM_INFO
	.align		4
.L_127:
        /*0078*/ 	.byte	0x04, 0x17
        /*007a*/ 	.short	(.L_129 - .L_128)
.L_128:
        /*007c*/ 	.word	0x00000000
        /*0080*/ 	.short	0x0000
        /*0082*/ 	.short	0x0000
        /*0084*/ 	.byte	0x00, 0xf5, 0x21, 0x00


	//----- nvinfo : EIATTR_SPARSE_MMA_MASK
	.align		4
.L_129:
        /*0088*/ 	.byte	0x03, 0x50
        /*008a*/ 	.short	0x0000


	//----- nvinfo : EIATTR_MAXREG_COUNT
	.align		4
        /*008c*/ 	.byte	0x03, 0x1b
        /*008e*/ 	.short	0x00ff


	//----- nvinfo : EIATTR_MERCURY_ISA_VERSION
	.align		4
        /*0090*/ 	.byte	0x03, 0x5f
        /*0092*/ 	.short	0x0101


	//----- nvinfo : EIATTR_VRC_CTA_INIT_COUNT
	.align		4
        /*0094*/ 	.byte	0x02, 0x4a
	.zero		1
	.zero		1


	//----- nvinfo : EIATTR_EXIT_INSTR_OFFSETS
	.align		4
        /*0098*/ 	.byte	0x04, 0x1c
        /*009a*/ 	.short	(.L_131 - .L_130)


	//   ....[0]....
.L_130:
        /*009c*/ 	.word	0x000000d0


	//   ....[1]....
        /*00a0*/ 	.word	0x00000210


	//   ....[2]....
        /*00a4*/ 	.word	0x000002b0


	//----- nvinfo : EIATTR_CRS_STACK_SIZE
	.align		4
.L_131:
        /*00a8*/ 	.byte	0x04, 0x1e
        /*00aa*/ 	.short	(.L_133 - .L_132)
.L_132:
        /*00ac*/ 	.word	0x00000000


	//----- nvinfo : EIATTR_CBANK_PARAM_SIZE
	.align		4
.L_133:
        /*00b0*/ 	.byte	0x03, 0x19
        /*00b2*/ 	.short	0x0028


	//----- nvinfo : EIATTR_PARAM_CBANK
	.align		4
        /*00b4*/ 	.byte	0x04, 0x0a
        /*00b6*/ 	.short	(.L_135 - .L_134)
	.align		4
.L_134:
        /*00b8*/ 	.word	index@(.nv.constant0._Z22divC_16u_C1RSfs_kernelPKtitPtiiii)
        /*00bc*/ 	.short	0x0380
        /*00be*/ 	.short	0x0028


	//----- nvinfo : EIATTR_SW_WAR
	.align		4
.L_135:
        /*00c0*/ 	.byte	0x04, 0x36
        /*00c2*/ 	.short	(.L_137 - .L_136)
.L_136:
        /*00c4*/ 	.word	0x00000008
.L_137:


//--------------------- .nv.info._Z21divC_8u_C1RSfs_kernelPKhihPhiiii --------------------------
	.section	.nv.info._Z21divC_8u_C1RSfs_kernelPKhihPhiiii,"",@"SHT_CUDA_INFO"
	.sectionflags	@""
	.align	4


	//----- nvinfo : EIATTR_CUDA_API_VERSION
	.align		4
        /*0000*/ 	.byte	0x04, 0x37
        /*0002*/ 	.short	(.L_139 - .L_138)
.L_138:
        /*0004*/ 	.word	0x00000082


	//----- nvinfo : EIATTR_KPARAM_INFO
	.align		4
.L_139:
        /*0008*/ 	.byte	0x04, 0x17
        /*000a*/ 	.short	(.L_141 - .L_140)
.L_140:
        /*000c*/ 	.word	0x00000000
        /*0010*/ 	.short	0x0007
        /*0012*/ 	.short	0x0024
        /*0014*/ 	.byte	0x00, 0xf0, 0x11, 0x00


	//----- nvinfo : EIATTR_KPARAM_INFO
	.align		4
.L_141:
        /*0018*/ 	.byte	0x04, 0x17
        /*001a*/ 	.short	(.L_143 - .L_142)
.L_142:
        /*001c*/ 	.word	0x00000000
        /*0020*/ 	.short	0x0006
        /*0022*/ 	.short	0x0020
        /*0024*/ 	.byte	0x00, 0xf0, 0x11, 0x00


	//----- nvinfo : EIATTR_KPARAM_INFO
	.align		4
.L_143:
        /*0028*/ 	.byte	0x04, 0x17
        /*002a*/ 	.short	(.L_145 - .L_144)
.L_144:
        /*002c*/ 	.word	0x00000000
        /*0030*/ 	.short	0x0005
        /*0032*/ 	.short	0x001c
        /*0034*/ 	.byte	0x00, 0xf0, 0x11, 0x00


	//----- nvinfo : EIATTR_KPARAM_INFO
	.align		4
.L_145:
        /*0038*/ 	.byte	0x04, 0x17
        /*003a*/ 	.short	(.L_147 - .L_146)
.L_146:
        /*003c*/ 	.word	0x00000000
        /*0040*/ 	.short	0x0004
        /*0042*/ 	.short	0x0018
        /*0044*/ 	.byte	0x00, 0xf0, 0x11, 0x00


	//----- nvinfo : EIATTR_KPARAM_INFO
	.align		4
.L_147:
        /*0048*/ 	.byte	0x04, 0x17
        /*004a*/ 	.short	(.L_149 - .L_148)
.L_148:
        /*004c*/ 	.word	0x00000000
        /*0050*/ 	.short	0x0003
        /*0052*/ 	.short	0x0010
        /*0054*/ 	.byte	0x00, 0xf5, 0x21, 0x00


	//----- nvinfo : EIATTR_KPARAM_INFO
	.align		4
.L_149:
        /*0058*/ 	.byte	0x04, 0x17
        /*005a*/ 	.short	(.L_151 - .L_150)
.L_150:
        /*005c*/ 	.word	0x00000000
        /*0060*/ 	.short	0x0002
        /*0062*/ 	.short	0x000c
        /*0064*/ 	.byte	0x00, 0xf0, 0x05, 0x00


	//----- nvinfo : EIATTR_KPARAM_INFO
	.align		4
.L_151:
        /*0068*/ 	.byte	0x04, 0x17
        /*006a*/ 	.short	(.L_153 - .L_152)
.L_152:
        /*006c*/ 	.word	0x00000000
        /*0070*/ 	.short	0x0001
        /*0072*/ 	.short	0x0008
        /*0074*/ 	.byte	0x00, 0xf0, 0x11, 0x00


	//----- nvinfo : EIATTR_KPARAM_INFO
	.align		4
.L_153:
        /*0078*/ 	.byte	0x04, 0x17
        /*007a*/ 	.short	(.L_155 - .L_154)
.L_154:
        /*007c*/ 	.word	0x00000000
        /*0080*/ 	.short	0x0000
        /*0082*/ 	.short	0x0000
        /*0084*/ 	.byte	0x00, 0xf5, 0x21, 0x00


	//----- nvinfo : EIATTR_SPARSE_MMA_MASK
	.align		4
.L_155:
        /*0088*/ 	.byte	0x03, 0x50
        /*008a*/ 	.short	0x0000


	//----- nvinfo : EIATTR_MAXREG_COUNT
	.align		4
        /*008c*/ 	.byte	0x03, 0x1b
        /*008e*/ 	.short	0x00ff


	//----- nvinfo : EIATTR_MERCURY_ISA_VERSION
	.align		4
        /*0090*/ 	.byte	0x03, 0x5f
        /*0092*/ 	.short	0x0101


	//----- nvinfo : EIATTR_VRC_CTA_INIT_COUNT
	.align		4
        /*0094*/ 	.byte	0x02, 0x4a
	.zero		1
	.zero		1


	//----- nvinfo : EIATTR_EXIT_INSTR_OFFSETS
	.align		4
        /*0098*/ 	.byte	0x04, 0x1c
        /*009a*/ 	.short	(.L_157 - .L_156)


	//   ....[0]....
.L_156:
        /*009c*/ 	.word	0x000000d0


	//   ....[1]....
        /*00a0*/ 	.word	0x00000200


	//   ....[2]....
        /*00a4*/ 	.word	0x00000280


	//----- nvinfo : EIATTR_CRS_STACK_SIZE
	.align		4
.L_157:
        /*00a8*/ 	.byte	0x04, 0x1e
        /*00aa*/ 	.short	(.L_159 - .L_158)
.L_158:
        /*00ac*/ 	.word	0x00000000


	//----- nvinfo : EIATTR_CBANK_PARAM_SIZE
	.align		4
.L_159:
        /*00b0*/ 	.byte	0x03, 0x19
        /*00b2*/ 	.short	0x0028


	//----- nvinfo : EIATTR_PARAM_CBANK
	.align		4
        /*00b4*/ 	.byte	0x04, 0x0a
        /*00b6*/ 	.short	(.L_161 - .L_160)
	.align		4
.L_160:
        /*00b8*/ 	.word	index@(.nv.constant0._Z21divC_8u_C1RSfs_kernelPKhihPhiiii)
        /*00bc*/ 	.short	0x0380
        /*00be*/ 	.short	0x0028


	//----- nvinfo : EIATTR_SW_WAR
	.align		4
.L_161:
        /*00c0*/ 	.byte	0x04, 0x36
        /*00c2*/ 	.short	(.L_163 - .L_162)
.L_162:
        /*00c4*/ 	.word	0x00000008
.L_163:


//--------------------- .nv.callgraph             --------------------------
	.section	.nv.callgraph,"",@"SHT_CUDA_CALLGRAPH"
	.align	4
	.sectionentsize	8
	.align		4
        /*0000*/ 	.word	0x00000000
	.align		4
        /*0004*/ 	.word	0xffffffff
	.align		4
        /*0008*/ 	.word	0x00000000
	.align		4
        /*000c*/ 	.word	0xfffffffe
	.align		4
        /*0010*/ 	.word	0x00000000
	.align		4
        /*0014*/ 	.word	0xfffffffd
	.align		4
        /*0018*/ 	.word	0x00000000
	.align		4
        /*001c*/ 	.word	0xfffffffc


//--------------------- .text.divC_8u_C3RSfs_kernel --------------------------
	.section	.text.divC_8u_C3RSfs_kernel,"ax",@progbits
	.align	128
        .global         divC_8u_C3RSfs_kernel
        .type           divC_8u_C3RSfs_kernel,@function
        .size           divC_8u_C3RSfs_kernel,(.L_x_19 - divC_8u_C3RSfs_kernel)
        .other          divC_8u_C3RSfs_kernel,@"STO_CUDA_ENTRY STV_DEFAULT"
divC_8u_C3RSfs_kernel:
.text.divC_8u_C3RSfs_kernel:
[----:B------:R-:W-:Y:S01]  /*0000*/  LDC R1, c[0x0][0x37c] ;  /* 0x0000df00ff017b82 */ /* 0x000fe20000000800 */
[----:B------:R-:W0:Y:S07]  /*0010*/  S2R R0, SR_TID.Y ;  /* 0x0000000000007919 */ /* 0x000e2e0000002200 */
[----:B------:R-:W1:Y:S01]  /*0020*/  LDC R4, c[0x0][0x360] ;  /* 0x0000d800ff047b82 */ /* 0x000e620000000800 */
[----:B------:R-:W2:Y:S01]  /*0030*/  LDCU UR6, c[0x0][0x3a8] ;  /* 0x00007500ff0677ac */ /* 0x000ea20008000800 */
[----:B------:R-:W1:Y:S01]  /*0040*/  S2R R3, SR_TID.X ;  /* 0x0000000000037919 */ /* 0x000e620000002100 */
[----:B------:R-:W3:Y:S05]  /*0050*/  LDCU UR7, c[0x0][0x3a4] ;  /* 0x00007480ff0777ac */ /* 0x000eea0008000800 */
[----:B------:R-:W0:Y:S08]  /*0060*/  S2UR UR5, SR_CTAID.Y ;  /* 0x00000000000579c3 */ /* 0x000e300000002600 */
[----:B------:R-:W0:Y:S08]  /*0070*/  LDC R5, c[0x0][0x364] ;  /* 0x0000d900ff057b82 */ /* 0x000e300000000800 */
[----:B------:R-:W1:Y:S01]  /*0080*/  S2UR UR4, SR_CTAID.X ;  /* 0x00000000000479c3 */ /* 0x000e620000002500 */
[----:B0-----:R-:W-:-:S05]  /*0090*/  IMAD R5, R5, UR5, R0 ;  /* 0x0000000505057c24 */ /* 0x001fca000f8e0200 */
[----:B--2---:R-:W-:Y:S01]  /*00a0*/  ISETP.GE.AND P0, PT, R5, UR6, PT ;  /* 0x0000000605007c0c */ /* 0x004fe2000bf06270 */
[----:B-1----:R-:W-:-:S05]  /*00b0*/  IMAD R4, R4, UR4, R3 ;  /* 0x0000000404047c24 */ /* 0x002fca000f8e0203 */
[----:B---3--:R-:W-:-:S13]  /*00c0*/  ISETP.GE.OR P0, PT, R4, UR7, P0 ;  /* 0x0000000704007c0c */ /* 0x008fda0008706670 */
[----:B------:R-:W-:Y:S05]  /*00d0*/  @P0 EXIT ;  /* 0x000000000000094d */ /* 0x000fea0003800000 */
[----:B------:R-:W0:Y:S01]  /*00e0*/  LDCU UR6, c[0x0][0x388] ;  /* 0x00007100ff0677ac */ /* 0x000e220008000800 */
[----:B------:R-:W1:Y:S01]  /*00f0*/  LDC.64 R6, c[0x0][0x390] ;  /* 0x0000e400ff067b82 */ /* 0x000e620000000a00 */
[----:B------:R-:W-:Y:S01]  /*0100*/  IMAD R4, R4, 0x3, RZ ;  /* 0x0000000304047824 */ /* 0x000fe200078e02ff */
[----:B------:R-:W2:Y:S04]  /*0110*/  LDCU.64 UR8, c[0x0][0x380] ;  /* 0x00007000ff0877ac */ /* 0x000ea80008000a00 */
[----:B------:R-:W-:Y:S01]  /*0120*/  SHF.R.S32.HI R0, RZ, 0x1f, R4 ;  /* 0x0000001fff007819 */ /* 0x000fe20000011404 */
[----:B------:R-:W1:Y:S01]  /*0130*/  LDCU.64 UR4, c[0x0][0x358] ;  /* 0x00006b00ff0477ac */ /* 0x000e620008000a00 */
[----:B0-----:R-:W-:Y:S01]  /*0140*/  IMAD R3, R5, UR6, RZ ;  /* 0x0000000605037c24 */ /* 0x001fe2000f8e02ff */
[----:B------:R-:W0:Y:S04]  /*0150*/  LDCU UR6, c[0x0][0x3a0] ;  /* 0x00007400ff0677ac */ /* 0x000e280008000800 */
[----:B------:R-:W-:-:S02]  /*0160*/  SHF.R.S32.HI R9, RZ, 0x1f, R3 ;  /* 0x0000001fff097819 */ /* 0x000fc40000011403 */
[----:B--2---:R-:W-:Y:S01]  /*0170*/  IADD3 R2, P0, P1, R4, UR8, R3 ;  /* 0x0000000804027c10 */ /* 0x004fe2000f91e003 */
[----:B-1----:R1:W5:Y:S03]  /*0180*/  LDG.E.U8.CONSTANT R11, desc[UR4][R6.64] ;  /* 0x00000004060b7981 */ /* 0x002366000c1e9100 */
[----:B------:R-:W-:-:S05]  /*0190*/  IADD3.X R3, PT, PT, R0, UR9, R9, P0, P1 ;  /* 0x0000000900037c10 */ /* 0x000fca00087e2409 */
[----:B------:R1:W5:Y:S01]  /*01a0*/  LDG.E.U8.CONSTANT R10, desc[UR4][R2.64] ;  /* 0x00000004020a7981 */ /* 0x000362000c1e9100 */
[----:B0-----:R-:W-:-:S05]  /*01b0*/  IMAD R5, R5, UR6, RZ ;  /* 0x0000000605057c24 */ /* 0x001fca000f8e02ff */
[----:B------:R-:W-:Y:S02]  /*01c0*/  SHF.R.S32.HI R15, RZ, 0x1f, R5 ;  /* 0x0000001fff0f7819 */ /* 0x000fe40000011405 */
[----:B------:R-:W-:-:S07]  /*01d0*/  MOV R13, 0x1f0 ;  /* 0x000001f0000d7802 */ /* 0x000fce0000000f00 */
[----:B-1---5:R-:W-:Y:S05]  /*01e0*/  CALL.REL.NOINC `($__internal_0_$__cuda_sm20_div_u16) ;  /* 0x0000000000687944 */ /* 0x022fea0003c00000 */
[----:B------:R-:W0:Y:S01]  /*01f0*/  LDC.64 R6, c[0x0][0x390] ;  /* 0x0000e400ff067b82 */ /* 0x000e220000000a00 */
[----:B------:R1:W5:Y:S01]  /*0200*/  LDG.E.U8.CONSTANT R10, desc[UR4][R2.64+0x1] ;  /* 0x00000104020a7981 */ /* 0x000362000c1e9100 */
[----:B------:R-:W2:Y:S01]  /*0210*/  LDCU.64 UR8, c[0x0][0x398] ;  /* 0x00007300ff0877ac */ /* 0x000ea20008000a00 */
[----:B------:R-:W3:Y:S02]  /*0220*/  LDCU UR6, c[0x0][0x3ac] ;  /* 0x00007580ff0677ac */ /* 0x000ee40008000800 */
[----:B0-----:R1:W5:Y:S01]  /*0230*/  LDG.E.U8.CONSTANT R11, desc[UR4][R6.64+0x1] ;  /* 0x00000104060b7981 */ /* 0x001362000c1e9100 */
[----:B--2---:R-:W-:Y:S02]  /*0240*/  IADD3 R4, P0, P1, R4, UR8, R5 ;  /* 0x0000000804047c10 */ /* 0x004fe4000f91e005 */
[----:B------:R-:W-:Y:S02]  /*0250*/  LOP3.LUT R8, R12, 0xffff, RZ, 0xc0, !PT ;  /* 0x0000ffff0c087812 */ /* 0x000fe400078ec0ff */
[----:B------:R-:W-:-:S02]  /*0260*/  IADD3.X R5, PT, PT, R0, UR9, R15, P0, P1 ;  /* 0x0000000900057c10 */ /* 0x000fc400087e240f */
[----:B---3--:R-:W-:-:S05]  /*0270*/  SHF.R.U32.HI R9, RZ, UR6, R8 ;  /* 0x00000006ff097c19 */ /* 0x008fca0008011608 */
[----:B------:R1:W-:Y:S01]  /*0280*/  STG.E.U8 desc[UR4][R4.64], R9 ;  /* 0x0000000904007986 */ /* 0x0003e2000c101104 */
[----:B------:R-:W-:-:S07]  /*0290*/  MOV R13, 0x2b0 ;  /* 0x000002b0000d7802 */ /* 0x000fce0000000f00 */
[----:B-1---5:R-:W-:Y:S05]  /*02a0*/  CALL.REL.NOINC `($__internal_0_$__cuda_sm20_div_u16) ;  /* 0x0000000000387944 */ /* 0x022fea0003c00000 */
[----:B------:R-:W0:Y:S01]  /*02b0*/  LDC.64 R6, c[0x0][0x390] ;  /* 0x0000e400ff067b82 */ /* 0x000e220000000a00 */
[----:B------:R1:W5:Y:S01]  /*02c0*/  LDG.E.U8.CONSTANT R10, desc[UR4][R2.64+0x2] ;  /* 0x00000204020a7981 */ /* 0x000362000c1e9100 */
[----:B------:R-:W2:Y:S03]  /*02d0*/  LDCU UR6, c[0x0][0x3ac] ;  /* 0x00007580ff0677ac */ /* 0x000ea60008000800 */
[----:B0-----:R1:W5:Y:S01]  /*02e0*/  LDG.E.U8.CONSTANT R11, desc[UR4][R6.64+0x2] ;  /* 0x00000204060b7981 */ /* 0x001362000c1e9100 */
[----:B------:R-:W-:-:S04]  /*02f0*/  LOP3.LUT R12, R12, 0xffff, RZ, 0xc0, !PT ;  /* 0x0000ffff0c0c7812 */ /* 0x000fc800078ec0ff */
[----:B--2---:R-:W-:-:S05]  /*0300*/  SHF.R.U32.HI R9, RZ, UR6, R12 ;  /* 0x00000006ff097c19 */ /* 0x004fca000801160c */
[----:B------:R1:W-:Y:S01]  /*0310*/  STG.E.U8 desc[UR4][R4.64+0x1], R9 ;  /* 0x0000010904007986 */ /* 0x0003e2000c101104 */
[----:B------:R-:W-:-:S07]  /*0320*/  MOV R13, 0x340 ;  /* 0x00000340000d7802 */ /* 0x000fce0000000f00 */
[----:B-1---5:R-:W-:Y:S05]  /*0330*/  CALL.REL.NOINC `($__internal_0_$__cuda_sm20_div_u16) ;  /* 0x0000000000147944 */ /* 0x022fea0003c00000 */
[----:B------:R-:W0:Y:S01]  /*0340*/  LDCU UR6, c[0x0][0x3ac] ;  /* 0x00007580ff0677ac */ /* 0x000e220008000800 */
[----:B------:R-:W-:-:S04]  /*0350*/  LOP3.LUT R12, R12, 0xffff, RZ, 0xc0, !PT ;  /* 0x0000ffff0c0c7812 */ /* 0x000fc800078ec0ff */
[----:B0-----:R-:W-:-:S05]  /*0360*/  SHF.R.U32.HI R3, RZ, UR6, R12 ;  /* 0x00000006ff037c19 */ /* 0x001fca000801160c */
[----:B------:R-:W-:Y:S01]  /*0370*/  STG.E.U8 desc[UR4][R4.64+0x2], R3 ;  /* 0x0000020304007986 */ /* 0x000fe2000c101104 */
[----:B------:R-:W-:Y:S05]  /*0380*/  EXIT ;  /* 0x000000000000794d */ /* 0x000fea0003800000 */
        .weak           $__internal_0_$__cuda_sm20_div_u16
        .type           $__internal_0_$__cuda_sm20_div_u16,@function
        .size           $__internal_0_$__cuda_sm20_div_u16,(.L_x_19 - $__internal_0_$__cuda_sm20_div_u16)
$__internal_0_$__cuda_sm20_div_u16:
[----:B------:R-:W0:Y:S01]  /*0390*/  I2F.U16 R6, R11 ;  /* 0x0000000b00067306 */ /* 0x000e220000101000 */
[----:B------:R-:W-:Y:S01]  /*03a0*/  IMAD.MOV.U32 R7, RZ, RZ, 0x4b800000 ;  /* 0x4b800000ff077424 */ /* 0x000fe200078e00ff */
[C---:B0-----:R-:W-:Y:S02]  /*03b0*/  FSETP.GEU.AND P1, PT, |R6|.reuse, 1.175494350822287508e-38, PT ;  /* 0x008000000600780b */ /* 0x041fe40003f2e200 */
[----:B------:R-:W-:Y:S02]  /*03c0*/  FSETP.GT.AND P0, PT, |R6|, 8.50705917302346158658e+37, PT ;  /* 0x7e8000000600780b */ /* 0x000fe40003f04200 */
[----:B------:R-:W-:-:S04]  /*03d0*/  FSEL R7, R7, 1, !P1 ;  /* 0x3f80000007077808 */ /* 0x000fc80004800000 */
[----:B------:R-:W-:Y:S02]  /*03e0*/  FSEL R7, R7, 0.25, !P0 ;  /* 0x3e80000007077808 */ /* 0x000fe40004000000 */
[----:B------:R-:W-:-:S03]  /*03f0*/  ISETP.NE.U32.AND P0, PT, R11, RZ, PT ;  /* 0x000000ff0b00720c */ /* 0x000fc60003f05070 */
[----:B------:R-:W-:Y:S02]  /*0400*/  FMUL R8, R6, R7 ;  /* 0x0000000706087220 */ /* 0x000fe40000400000 */
[----:B------:R-:W-:Y:S08]  /*0410*/  I2F.U16.RZ R6, R10 ;  /* 0x0000000a00067306 */ /* 0x000ff0000010d000 */
[----:B------:R-:W0:Y:S02]  /*0420*/  MUFU.RCP R8, R8 ;  /* 0x0000000800087308 */ /* 0x000e240000001000 */
[----:B0-----:R-:W-:-:S04]  /*0430*/  FMUL R7, R7, R8 ;  /* 0x0000000807077220 */ /* 0x001fc80000400000 */
[----:B------:R-:W-:-:S04]  /*0440*/  VIADD R7, R7, 0x2 ;  /* 0x0000000207077836 */ /* 0x000fc80000000000 */
[----:B------:R-:W-:Y:S01]  /*0450*/  FMUL.RZ R9, R6, R7 ;  /* 0x0000000706097220 */ /* 0x000fe2000040c000 */
[----:B------:R-:W-:Y:S02]  /*0460*/  IMAD.MOV.U32 R6, RZ, RZ, R13 ;  /* 0x000000ffff067224 */ /* 0x000fe400078e000d */
[----:B------:R-:W-:-:S03]  /*0470*/  IMAD.MOV.U32 R7, RZ, RZ, 0x0 ;  /* 0x00000000ff077424 */ /* 0x000fc600078e00ff */
[----:B------:R-:W0:Y:S02]  /*0480*/  F2I.U32.TRUNC.NTZ R9, R9 ;  /* 0x0000000900097305 */ /* 0x000e24000020f000 */
[----:B0-----:R-:W-:Y:S01]  /*0490*/  LOP3.LUT R12, R9, 0xffff, RZ, 0xc0, !PT ;  /* 0x0000ffff090c7812 */ /* 0x001fe200078ec0ff */
[----:B------:R-:W-:Y:S01]  /*04a0*/  @!P0 IMAD.MOV.U32 R12, RZ, RZ, -0x1 ;  /* 0xffffffffff0c8424 */ /* 0x000fe200078e00ff */
[----:B------:R-:W-:Y:S06]  /*04b0*/  RET.REL.NODEC R6 `(divC_8u_C3RSfs_kernel) ;  /* 0xfffffff806d07950 */ /* 0x000fec0003c3ffff */
.L_x_0:
[----:B------:R-:W-:-:S00]  /*04c0*/  BRA `(.L_x_0) ;  /* 0xfffffffc00fc7947 */ /* 0x000fc0000383ffff */
[----:B------:R-:W-:-:S00]  /*04d0*/  NOP ;  /* 0x0000000000007918 */ /* 0x000fc00000000000 */
        /* <DEDUP_REMOVED lines=10> */
.L_x_19:


//--------------------- .text._Z19divC_32f_C1R_kernelPKfifPfiii --------------------------
	.section	.text._Z19divC_32f_C1R_kernelPKfifPfiii,"ax",@progbits
	.align	128
        .global         _Z19divC_32f_C1R_kernelPKfifPfiii
        .type           _Z19divC_32f_C1R_kernelPKfifPfiii,@function
        .size           _Z19divC_32f_C1R_kernelPKfifPfiii,(.L_x_20 - _Z19divC_32f_C1R_kernelPKfifPfiii)
        .other          _Z19divC_32f_C1R_kernelPKfifPfiii,@"STO_CUDA_ENTRY STV_DEFAULT"
_Z19divC_32f_C1R_kernelPKfifPfiii:
.text._Z19divC_32f_C1R_kernelPKfifPfiii:
        /* <DEDUP_REMOVED lines=14> */
[----:B------:R-:W0:Y:S01]  /*00e0*/  LDC.64 R2, c[0x0][0x388] ;  /* 0x0000e200ff027b82 */ /* 0x000e220000000a00 */
[----:B------:R-:W1:Y:S01]  /*00f0*/  LDCU.64 UR4, c[0x0][0x358] ;  /* 0x00006b00ff0477ac */ /* 0x000e620008000a00 */
[----:B------:R-:W2:Y:S06]  /*0100*/  LDCU UR6, c[0x0][0x398] ;  /* 0x00007300ff0677ac */ /* 0x000eac0008000800 */
[----:B------:R-:W3:Y:S01]  /*0110*/  LDC.64 R6, c[0x0][0x380] ;  /* 0x0000e000ff067b82 */ /* 0x000ee20000000a00 */
[----:B------:R-:W4:Y:S01]  /*0120*/  LDCU.64 UR8, c[0x0][0x390] ;  /* 0x00007200ff0877ac */ /* 0x000f220008000a00 */
[----:B0-----:R-:W-:-:S05]  /*0130*/  IMAD R2, R5, R2, RZ ;  /* 0x0000000205027224 */ /* 0x001fca00078e02ff */
[----:B---3--:R-:W-:-:S04]  /*0140*/  IADD3 R6, P0, PT, R2, R6, RZ ;  /* 0x0000000602067210 */ /* 0x008fc80007f1e0ff */
[----:B------:R-:W-:-:S03]  /*0150*/  LEA.HI.X.SX32 R7, R2, R7, 0x1, P0 ;  /* 0x0000000702077211 */ /* 0x000fc600000f0eff */
[----:B------:R-:W-:-:S05]  /*0160*/  IMAD.WIDE R6, R9, 0x4, R6 ;  /* 0x0000000409067825 */ /* 0x000fca00078e0206 */
[----:B-1----:R0:W5:Y:S01]  /*0170*/  LDG.E.CONSTANT R0, desc[UR4][R6.64] ;  /* 0x0000000406007981 */ /* 0x002162000c1e9900 */
[----:B------:R-:W-:Y:S01]  /*0180*/  FSETP.NEU.AND P0, PT, R3, RZ, PT ;  /* 0x000000ff0300720b */ /* 0x000fe20003f0d000 */
[----:B--2---:R-:W-:-:S05]  /*0190*/  IMAD R5, R5, UR6, RZ ;  /* 0x0000000605057c24 */ /* 0x004fca000f8e02ff */
[----:B----4-:R-:W-:-:S04]  /*01a0*/  IADD3 R4, P1, PT, R5, UR8, RZ ;  /* 0x0000000805047c10 */ /* 0x010fc8000ff3e0ff */
[----:B------:R-:W-:-:S03]  /*01b0*/  LEA.HI.X.SX32 R5, R5, UR9, 0x1, P1 ;  /* 0x0000000905057c11 */ /* 0x000fc600088f0eff */
[----:B------:R-:W-:Y:S01]  /*01c0*/  IMAD.WIDE R4, R9, 0x4, R4 ;  /* 0x0000000409047825 */ /* 0x000fe200078e0204 */
[----:B0-----:R-:W-:Y:S06]  /*01d0*/  @P0 BRA `(.L_x_1) ;  /* 0x00000000002c0947 */ /* 0x001fec0003800000 */
[----:B-----5:R-:W-:-:S13]  /*01e0*/  FSETP.GT.AND P0, PT, R0, RZ, PT ;  /* 0x000000ff0000720b */ /* 0x020fda0003f04000 */
[----:B------:R-:W-:-:S05]  /*01f0*/  @P0 IMAD.MOV.U32 R3, RZ, RZ, 0x7f800000 ;  /* 0x7f800000ff030424 */ /* 0x000fca00078e00ff */
[----:B------:R0:W-:Y:S01]  /*0200*/  @P0 STG.E desc[UR4][R4.64], R3 ;  /* 0x0000000304000986 */ /* 0x0001e2000c101904 */
[----:B------:R-:W-:Y:S05]  /*0210*/  @P0 EXIT ;  /* 0x000000000000094d */ /* 0x000fea0003800000 */
[----:B------:R-:W-:-:S13]  /*0220*/  FSETP.GEU.AND P0, PT, R0, RZ, PT ;  /* 0x000000ff0000720b */ /* 0x000fda0003f0e000 */
[----:B0-----:R-:W-:-:S05]  /*0230*/  @!P0 IMAD.MOV.U32 R3, RZ, RZ, -0x800000 ;  /* 0xff800000ff038424 */ /* 0x001fca00078e00ff */
[----:B------:R0:W-:Y:S01]  /*0240*/  @!P0 STG.E desc[UR4][R4.64], R3 ;  /* 0x0000000304008986 */ /* 0x0001e2000c101904 */
[----:B------:R-:W-:Y:S05]  /*0250*/  @!P0 EXIT ;  /* 0x000000000000894d */ /* 0x000fea0003800000 */
[----:B0-----:R-:W-:-:S05]  /*0260*/  IMAD.MOV.U32 R3, RZ, RZ, 0x7fc00000 ;  /* 0x7fc00000ff037424 */ /* 0x001fca00078e00ff */
[----:B------:R-:W-:Y:S01]  /*0270*/  STG.E desc[UR4][R4.64], R3 ;  /* 0x0000000304007986 */ /* 0x000fe2000c101904 */
[----:B------:R-:W-:Y:S05]  /*0280*/  EXIT ;  /* 0x000000000000794d */ /* 0x000fea0003800000 */
.L_x_1:
[----:B------:R-:W0:Y:S01]  /*0290*/  MUFU.RCP R2, R3 ;  /* 0x0000000300027308 */ /* 0x000e220000001000 */
[----:B------:R-:W-:Y:S07]  /*02a0*/  BSSY.RECONVERGENT B0, `(.L_x_2) ;  /* 0x000000b000007945 */ /* 0x000fee0003800200 */
[----:B-----5:R-:W1:Y:S01]  /*02b0*/  FCHK P0, R0, R3 ;  /* 0x0000000300007302 */ /* 0x020e620000000000 */
[----:B0-----:R-:W-:-:S04]  /*02c0*/  FFMA R7, R2, -R3, 1 ;  /* 0x3f80000002077423 */ /* 0x001fc80000000803 */
[----:B------:R-:W-:-:S04]  /*02d0*/  FFMA R7, R2, R7, R2 ;  /* 0x0000000702077223 */ /* 0x000fc80000000002 */
[----:B------:R-:W-:-:S04]  /*02e0*/  FFMA R2, R0, R7, RZ ;  /* 0x0000000700027223 */ /* 0x000fc800000000ff */
[----:B------:R-:W-:-:S04]  /*02f0*/  FFMA R6, R2, -R3, R0 ;  /* 0x8000000302067223 */ /* 0x000fc80000000000 */
[----:B------:R-:W-:Y:S01]  /*0300*/  FFMA R7, R7, R6, R2 ;  /* 0x0000000607077223 */ /* 0x000fe20000000002 */
[----:B-1----:R-:W-:Y:S06]  /*0310*/  @!P0 BRA `(.L_x_3) ;  /* 0x00000000000c8947 */ /* 0x002fec0003800000 */
[----:B------:R-:W-:-:S07]  /*0320*/  MOV R2, 0x340 ;  /* 0x0000034000027802 */ /* 0x000fce0000000f00 */
[----:B------:R-:W-:Y:S05]  /*0330*/  CALL.REL.NOINC `($__internal_1_$__cuda_sm3x_div_rn_noftz_f32_slowpath) ;  /* 0x0000000000107944 */ /* 0x000fea0003c00000 */
[----:B------:R-:W-:-:S07]  /*0340*/  IMAD.MOV.U32 R7, RZ, RZ, R0 ;  /* 0x000000ffff077224 */ /* 0x000fce00078e0000 */
.L_x_3:
[----:B------:R-:W-:Y:S05]  /*0350*/  BSYNC.RECONVERGENT B0 ;  /* 0x0000000000007941 */ /* 0x000fea0003800200 */
.L_x_2:
[----:B------:R-:W-:Y:S01]  /*0360*/  STG.E desc[UR4][R4.64], R7 ;  /* 0x0000000704007986 */ /* 0x000fe2000c101904 */
[----:B------:R-:W-:Y:S05]  /*0370*/  EXIT ;  /* 0x000000000000794d */ /* 0x000fea0003800000 */
        .weak           $__internal_1_$__cuda_sm3x_div_rn_noftz_f32_slowpath
        .type           $__internal_1_$__cuda_sm3x_div_rn_noftz_f32_slowpath,@function
        .size           $__internal_1_$__cuda_sm3x_div_rn_noftz_f32_slowpath,(.L_x_20 - $__internal_1_$__cuda_sm3x_div_rn_noftz_f32_slowpath)
$__internal_1_$__cuda_sm3x_div_rn_noftz_f32_slowpath:
[----:B------:R-:W0:Y:S01]  /*0380*/  LDC R3, c[0x0][0x38c] ;  /* 0x0000e300ff037b82 */ /* 0x000e220000000800 */
[--C-:B------:R-:W-:Y:S01]  /*0390*/  SHF.R.U32.HI R6, RZ, 0x17, R0.reuse ;  /* 0x00000017ff067819 */ /* 0x100fe20000011600 */
[----:B------:R-:W1:Y:S01]  /*03a0*/  LDCU UR6, c[0x0][0x38c] ;  /* 0x00007180ff0677ac */ /* 0x000e620008000800 */
[----:B------:R-:W-:Y:S01]  /*03b0*/  BSSY.RECONVERGENT B1, `(.L_x_4) ;  /* 0x0000064000017945 */ /* 0x000fe20003800200 */
[----:B------:R-:W-:Y:S01]  /*03c0*/  IMAD.MOV.U32 R8, RZ, RZ, R0 ;  /* 0x000000ffff087224 */ /* 0x000fe200078e0000 */
[----:B------:R-:W-:-:S05]  /*03d0*/  LOP3.LUT R6, R6, 0xff, RZ, 0xc0, !PT ;  /* 0x000000ff06067812 */ /* 0x000fca00078ec0ff */
[----:B------:R-:W-:Y:S02]  /*03e0*/  VIADD R11, R6, 0xffffffff ;  /* 0xffffffff060b7836 */ /* 0x000fe40000000000 */
[----:B-1----:R-:W-:Y:S01]  /*03f0*/  IMAD.U32 R9, RZ, RZ, UR6 ;  /* 0x00000006ff097e24 */ /* 0x002fe2000f8e00ff */
[----:B0-----:R-:W-:-:S04]  /*0400*/  SHF.R.U32.HI R7, RZ, 0x17, R3 ;  /* 0x00000017ff077819 */ /* 0x001fc80000011603 */
[----:B------:R-:W-:-:S05]  /*0410*/  LOP3.LUT R7, R7, 0xff, RZ, 0xc0, !PT ;  /* 0x000000ff07077812 */ /* 0x000fca00078ec0ff */
[----:B------:R-:W-:-:S05]  /*0420*/  VIADD R12, R7, 0xffffffff ;  /* 0xffffffff070c7836 */ /* 0x000fca0000000000 */
[----:B------:R-:W-:-:S04]  /*0430*/  ISETP.GT.U32.AND P0, PT, R12, 0xfd, PT ;  /* 0x000000fd0c00780c */ /* 0x000fc80003f04070 */
[----:B------:R-:W-:-:S13]  /*0440*/  ISETP.GT.U32.OR P0, PT, R11, 0xfd, P0 ;  /* 0x000000fd0b00780c */ /* 0x000fda0000704470 */
[----:B------:R-:W-:Y:S01]  /*0450*/  @!P0 IMAD.MOV.U32 R10, RZ, RZ, RZ ;  /* 0x000000ffff0a8224 */ /* 0x000fe200078e00ff */
[----:B------:R-:W-:Y:S06]  /*0460*/  @!P0 BRA `(.L_x_5) ;  /* 0x00000000005c8947 */ /* 0x000fec0003800000 */
[----:B------:R-:W-:Y:S02]  /*0470*/  FSETP.GTU.FTZ.AND P1, PT, |R3|, +INF , PT ;  /* 0x7f8000000300780b */ /* 0x000fe40003f3c200 */
[----:B------:R-:W-:-:S04]  /*0480*/  FSETP.GTU.FTZ.AND P0, PT, |R0|, +INF , PT ;  /* 0x7f8000000000780b */ /* 0x000fc80003f1c200 */
[----:B------:R-:W-:-:S13]  /*0490*/  PLOP3.LUT P0, PT, P0, P1, PT, 0xf8, 0x8f ;  /* 0x00000000008f781c */ /* 0x000fda0000703f70 */
[----:B------:R-:W-:Y:S05]  /*04a0*/  @P0 BRA `(.L_x_6) ;  /* 0x00000004004c0947 */ /* 0x000fea0003800000 */
[----:B------:R-:W-:-:S13]  /*04b0*/  LOP3.LUT P0, RZ, R9, 0x7fffffff, R8, 0xc8, !PT ;  /* 0x7fffffff09ff7812 */ /* 0x000fda000780c808 */
[----:B------:R-:W-:Y:S05]  /*04c0*/  @!P0 BRA `(.L_x_7) ;  /* 0x00000004003c8947 */ /* 0x000fea0003800000 */
[C---:B------:R-:W-:Y:S02]  /*04d0*/  FSETP.NEU.FTZ.AND P2, PT, |R0|.reuse, +INF , PT ;  /* 0x7f8000000000780b */ /* 0x040fe40003f5d200 */
[----:B------:R-:W-:Y:S02]  /*04e0*/  FSETP.NEU.FTZ.AND P1, PT, |R3|, +INF , PT ;  /* 0x7f8000000300780b */ /* 0x000fe40003f3d200 */
[----:B------:R-:W-:-:S11]  /*04f0*/  FSETP.NEU.FTZ.AND P0, PT, |R0|, +INF , PT ;  /* 0x7f8000000000780b */ /* 0x000fd60003f1d200 */
[----:B------:R-:W-:Y:S05]  /*0500*/  @!P1 BRA !P2, `(.L_x_7) ;  /* 0x00000004002c9947 */ /* 0x000fea0005000000 */
[----:B------:R-:W-:-:S04]  /*0510*/  LOP3.LUT P2, RZ, R8, 0x7fffffff, RZ, 0xc0, !PT ;  /* 0x7fffffff08ff7812 */ /* 0x000fc8000784c0ff */
[----:B------:R-:W-:-:S13]  /*0520*/  PLOP3.LUT P1, PT, P1, P2, PT, 0x2f, 0xf2 ;  /* 0x0000000000f2781c */ /* 0x000fda0000f24577 */
[----:B------:R-:W-:Y:S05]  /*0530*/  @P1 BRA `(.L_x_8) ;  /* 0x0000000400181947 */ /* 0x000fea0003800000 */
[----:B------:R-:W-:-:S04]  /*0540*/  LOP3.LUT P1, RZ, R9, 0x7fffffff, RZ, 0xc0, !PT ;  /* 0x7fffffff09ff7812 */ /* 0x000fc8000782c0ff */
[----:B------:R-:W-:-:S13]  /*0550*/  PLOP3.LUT P0, PT, P0, P1, PT, 0x2f, 0xf2 ;  /* 0x0000000000f2781c */ /* 0x000fda0000702577 */
[----:B------:R-:W-:Y:S05]  /*0560*/  @P0 BRA `(.L_x_9) ;  /* 0x0000000400000947 */ /* 0x000fea0003800000 */
[----:B------:R-:W-:Y:S02]  /*0570*/  ISETP.GE.AND P0, PT, R11, RZ, PT ;  /* 0x000000ff0b00720c */ /* 0x000fe40003f06270 */
[----:B------:R-:W-:-:S11]  /*0580*/  ISETP.GE.AND P1, PT, R12, RZ, PT ;  /* 0x000000ff0c00720c */ /* 0x000fd60003f26270 */
[----:B------:R-:W-:Y:S02]  /*0590*/  @P0 IMAD.MOV.U32 R10, RZ, RZ, RZ ;  /* 0x000000ffff0a0224 */ /* 0x000fe400078e00ff */
[----:B------:R-:W-:Y:S01]  /*05a0*/  @!P0 FFMA R8, R0, 1.84467440737095516160e+19, RZ ;  /* 0x5f80000000088823 */ /* 0x000fe200000000ff */
[----:B------:R-:W-:Y:S02]  /*05b0*/  @!P0 IMAD.MOV.U32 R10, RZ, RZ, -0x40 ;  /* 0xffffffc0ff0a8424 */ /* 0x000fe400078e00ff */
[----:B------:R-:W-:Y:S02]  /*05c0*/  @!P1 FFMA R9, R3, 1.84467440737095516160e+19, RZ ;  /* 0x5f80000003099823 */ /* 0x000fe400000000ff */
[----:B------:R-:W-:-:S07]  /*05d0*/  @!P1 VIADD R10, R10, 0x40 ;  /* 0x000000400a0a9836 */ /* 0x000fce0000000000 */
.L_x_5:
[----:B------:R-:W-:Y:S01]  /*05e0*/  LEA R0, R7, 0xc0800000, 0x17 ;  /* 0xc080000007007811 */ /* 0x000fe200078eb8ff */
[----:B------:R-:W-:Y:S01]  /*05f0*/  VIADD R6, R6, 0xffffff81 ;  /* 0xffffff8106067836 */ /* 0x000fe20000000000 */
[----:B------:R-:W-:Y:S03]  /*0600*/  BSSY.RECONVERGENT B2, `(.L_x_10) ;  /* 0x0000035000027945 */ /* 0x000fe60003800200 */
[----:B------:R-:W-:Y:S01]  /*0610*/  IMAD.IADD R9, R9, 0x1, -R0 ;  /* 0x0000000109097824 */ /* 0x000fe200078e0a00 */
[C---:B------:R-:W-:Y:S01]  /*0620*/  IADD3 R7, PT, PT, R6.reuse, 0x7f, -R7 ;  /* 0x0000007f06077810 */ /* 0x040fe20007ffe807 */
[----:B------:R-:W-:Y:S02]  /*0630*/  IMAD R0, R6, -0x800000, R8 ;  /* 0xff80000006007824 */ /* 0x000fe400078e0208 */
[----:B------:R-:W0:Y:S01]  /*0640*/  MUFU.RCP R3, R9 ;  /* 0x0000000900037308 */ /* 0x000e220000001000 */
[----:B------:R-:W-:Y:S01]  /*0650*/  FADD.FTZ R11, -R9, -RZ ;  /* 0x800000ff090b7221 */ /* 0x000fe20000010100 */
[----:B------:R-:W-:-:S03]  /*0660*/  IMAD.IADD R7, R7, 0x1, R10 ;  /* 0x0000000107077824 */ /* 0x000fc600078e020a */
[----:B0-----:R-:W-:-:S04]  /*0670*/  FFMA R12, R3, R11, 1 ;  /* 0x3f800000030c7423 */ /* 0x001fc8000000000b */
[----:B------:R-:W-:-:S04]  /*0680*/  FFMA R12, R3, R12, R3 ;  /* 0x0000000c030c7223 */ /* 0x000fc80000000003 */
[----:B------:R-:W-:-:S04]  /*0690*/  FFMA R3, R0, R12, RZ ;  /* 0x0000000c00037223 */ /* 0x000fc800000000ff */
[----:B------:R-:W-:-:S04]  /*06a0*/  FFMA R8, R11, R3, R0 ;  /* 0x000000030b087223 */ /* 0x000fc80000000000 */
[----:B------:R-:W-:-:S04]  /*06b0*/  FFMA R13, R12, R8, R3 ;  /* 0x000000080c0d7223 */ /* 0x000fc80000000003 */
[----:B------:R-:W-:-:S04]  /*06c0*/  FFMA R8, R11, R13, R0 ;  /* 0x0000000d0b087223 */ /* 0x000fc80000000000 */
[----:B------:R-:W-:-:S05]  /*06d0*/  FFMA R0, R12, R8, R13 ;  /* 0x000000080c007223 */ /* 0x000fca000000000d */
[----:B------:R-:W-:-:S04]  /*06e0*/  SHF.R.U32.HI R3, RZ, 0x17, R0 ;  /* 0x00000017ff037819 */ /* 0x000fc80000011600 */
[----:B------:R-:W-:-:S05]  /*06f0*/  LOP3.LUT R3, R3, 0xff, RZ, 0xc0, !PT ;  /* 0x000000ff03037812 */ /* 0x000fca00078ec0ff */
[----:B------:R-:W-:-:S04]  /*0700*/  IMAD.IADD R9, R3, 0x1, R7 ;  /* 0x0000000103097824 */ /* 0x000fc800078e0207 */
[----:B------:R-:W-:-:S05]  /*0710*/  VIADD R3, R9, 0xffffffff ;  /* 0xffffffff09037836 */ /* 0x000fca0000000000 */
[----:B------:R-:W-:-:S13]  /*0720*/  ISETP.GE.U32.AND P0, PT, R3, 0xfe, PT ;  /* 0x000000fe0300780c */ /* 0x000fda0003f06070 */
[----:B------:R-:W-:Y:S05]  /*0730*/  @!P0 BRA `(.L_x_11) ;  /* 0x0000000000808947 */ /* 0x000fea0003800000 */
[----:B------:R-:W-:-:S13]  /*0740*/  ISETP.GT.AND P0, PT, R9, 0xfe, PT ;  /* 0x000000fe0900780c */ /* 0x000fda0003f04270 */
[----:B------:R-:W-:Y:S05]  /*0750*/  @P0 BRA `(.L_x_12) ;  /* 0x00000000006c0947 */ /* 0x000fea0003800000 */
[----:B------:R-:W-:-:S13]  /*0760*/  ISETP.GE.AND P0, PT, R9, 0x1, PT ;  /* 0x000000010900780c */ /* 0x000fda0003f06270 */
[----:B------:R-:W-:Y:S05]  /*0770*/  @P0 BRA `(.L_x_13) ;  /* 0x0000000000740947 */ /* 0x000fea0003800000 */
[----:B------:R-:W-:Y:S02]  /*0780*/  ISETP.GE.AND P0, PT, R9, -0x18, PT ;  /* 0xffffffe80900780c */ /* 0x000fe40003f06270 */
[----:B------:R-:W-:-:S11]  /*0790*/  LOP3.LUT R0, R0, 0x80000000, RZ, 0xc0, !PT ;  /* 0x8000000000007812 */ /* 0x000fd600078ec0ff */
[----:B------:R-:W-:Y:S05]  /*07a0*/  @!P0 BRA `(.L_x_13) ;  /* 0x0000000000688947 */ /* 0x000fea0003800000 */
[CCC-:B------:R-:W-:Y:S01]  /*07b0*/  FFMA.RZ R3, R12.reuse, R8.reuse, R13.reuse ;  /* 0x000000080c037223 */ /* 0x1c0fe2000000c00d */
[CCC-:B------:R-:W-:Y:S01]  /*07c0*/  FFMA.RM R6, R12.reuse, R8.reuse, R13.reuse ;  /* 0x000000080c067223 */ /* 0x1c0fe2000000400d */
[C---:B------:R-:W-:Y:S02]  /*07d0*/  ISETP.NE.AND P2, PT, R9.reuse, RZ, PT ;  /* 0x000000ff0900720c */ /* 0x040fe40003f45270 */
[----:B------:R-:W-:Y:S02]  /*07e0*/  ISETP.NE.AND P1, PT, R9, RZ, PT ;  /* 0x000000ff0900720c */ /* 0x000fe40003f25270 */
[----:B------:R-:W-:Y:S01]  /*07f0*/  LOP3.LUT R7, R3, 0x7fffff, RZ, 0xc0, !PT ;  /* 0x007fffff03077812 */ /* 0x000fe200078ec0ff */
[----:B------:R-:W-:Y:S01]  /*0800*/  FFMA.RP R3, R12, R8, R13 ;  /* 0x000000080c037223 */ /* 0x000fe2000000800d */
[----:B------:R-:W-:Y:S02]  /*0810*/  VIADD R8, R9, 0x20 ;  /* 0x0000002009087836 */ /* 0x000fe40000000000 */
[----:B------:R-:W-:Y:S01]  /*0820*/  LOP3.LUT R7, R7, 0x800000, RZ, 0xfc, !PT ;  /* 0x0080000007077812 */ /* 0x000fe200078efcff */
[----:B------:R-:W-:Y:S01]  /*0830*/  IMAD.MOV R9, RZ, RZ, -R9 ;  /* 0x000000ffff097224 */ /* 0x000fe200078e0a09 */
[----:B------:R-:W-:-:S02]  /*0840*/  FSETP.NEU.FTZ.AND P0, PT, R3, R6, PT ;  /* 0x000000060300720b */ /* 0x000fc40003f1d000 */
[----:B------:R-:W-:Y:S02]  /*0850*/  SHF.L.U32 R8, R7, R8, RZ ;  /* 0x0000000807087219 */ /* 0x000fe400000006ff */
[----:B------:R-:W-:Y:S02]  /*0860*/  SEL R6, R9, RZ, P2 ;  /* 0x000000ff09067207 */ /* 0x000fe40001000000 */
[----:B------:R-:W-:Y:S02]  /*0870*/  ISETP.NE.AND P1, PT, R8, RZ, P1 ;  /* 0x000000ff0800720c */ /* 0x000fe40000f25270 */
[----:B------:R-:W-:Y:S02]  /*0880*/  SHF.R.U32.HI R6, RZ, R6, R7 ;  /* 0x00000006ff067219 */ /* 0x000fe40000011607 */
[----:B------:R-:W-:Y:S02]  /*0890*/  PLOP3.LUT P0, PT, P0, P1, PT, 0xf8, 0x8f ;  /* 0x00000000008f781c */ /* 0x000fe40000703f70 */
[----:B------:R-:W-:-:S02]  /*08a0*/  SHF.R.U32.HI R8, RZ, 0x1, R6 ;  /* 0x00000001ff087819 */ /* 0x000fc40000011606 */
[----:B------:R-:W-:-:S04]  /*08b0*/  SEL R3, RZ, 0x1, !P0 ;  /* 0x00000001ff037807 */ /* 0x000fc80004000000 */
[----:B------:R-:W-:-:S04]  /*08c0*/  LOP3.LUT R3, R3, 0x1, R8, 0xf8, !PT ;  /* 0x0000000103037812 */ /* 0x000fc800078ef808 */
[----:B------:R-:W-:-:S05]  /*08d0*/  LOP3.LUT R3, R3, R6, RZ, 0xc0, !PT ;  /* 0x0000000603037212 */ /* 0x000fca00078ec0ff */
[----:B------:R-:W-:-:S05]  /*08e0*/  IMAD.IADD R3, R8, 0x1, R3 ;  /* 0x0000000108037824 */ /* 0x000fca00078e0203 */
[----:B------:R-:W-:Y:S01]  /*08f0*/  LOP3.LUT R0, R3, R0, RZ, 0xfc, !PT ;  /* 0x0000000003007212 */ /* 0x000fe200078efcff */
[----:B------:R-:W-:Y:S06]  /*0900*/  BRA `(.L_x_13) ;  /* 0x0000000000107947 */ /* 0x000fec0003800000 */
.L_x_12:
[----:B------:R-:W-:-:S04]  /*0910*/  LOP3.LUT R0, R0, 0x80000000, RZ, 0xc0, !PT ;  /* 0x8000000000007812 */ /* 0x000fc800078ec0ff */
[----:B------:R-:W-:Y:S01]  /*0920*/  LOP3.LUT R0, R0, 0x7f800000, RZ, 0xfc, !PT ;  /* 0x7f80000000007812 */ /* 0x000fe200078efcff */
[----:B------:R-:W-:Y:S06]  /*0930*/  BRA `(.L_x_13) ;  /* 0x0000000000047947 */ /* 0x000fec0003800000 */
.L_x_11:
[----:B------:R-:W-:-:S07]  /*0940*/  IMAD R0, R7, 0x800000, R0 ;  /* 0x0080000007007824 */ /* 0x000fce00078e0200 */
.L_x_13:
[----:B------:R-:W-:Y:S05]  /*0950*/  BSYNC.RECONVERGENT B2 ;  /* 0x0000000000027941 */ /* 0x000fea0003800200 */
.L_x_10:
[----:B------:R-:W-:Y:S05]  /*0960*/  BRA `(.L_x_14) ;  /* 0x0000000000207947 */ /* 0x000fea0003800000 */
.L_x_9:
[----:B------:R-:W-:-:S04]  /*0970*/  LOP3.LUT R0, R9, 0x80000000, R8, 0x48, !PT ;  /* 0x8000000009007812 */ /* 0x000fc800078e4808 */
[----:B------:R-:W-:Y:S01]  /*0980*/  LOP3.LUT R0, R0, 0x7f800000, RZ, 0xfc, !PT ;  /* 0x7f80000000007812 */ /* 0x000fe200078efcff */
[----:B------:R-:W-:Y:S06]  /*0990*/  BRA `(.L_x_14) ;  /* 0x0000000000147947 */ /* 0x000fec0003800000 */
.L_x_8:
[----:B------:R-:W-:Y:S01]  /*09a0*/  LOP3.LUT R0, R9, 0x80000000, R8, 0x48, !PT ;  /* 0x8000000009007812 */ /* 0x000fe200078e4808 */
[----:B------:R-:W-:Y:S06]  /*09b0*/  BRA `(.L_x_14) ;  /* 0x00000000000c7947 */ /* 0x000fec0003800000 */
.L_x_7:
[----:B------:R-:W0:Y:S01]  /*09c0*/  MUFU.RSQ R0, -QNAN ;  /* 0xffc0000000007908 */ /* 0x000e220000001400 */
[----:B------:R-:W-:Y:S05]  /*09d0*/  BRA `(.L_x_14) ;  /* 0x0000000000047947 */ /* 0x000fea0003800000 */
.L_x_6:
[----:B------:R-:W-:-:S07]  /*09e0*/  FADD.FTZ R0, R0, R3 ;  /* 0x0000000300007221 */ /* 0x000fce0000010000 */
.L_x_14:
[----:B------:R-:W-:Y:S05]  /*09f0*/  BSYNC.RECONVERGENT B1 ;  /* 0x0000000000017941 */ /* 0x000fea0003800200 */
.L_x_4:
[----:B------:R-:W-:-:S04]  /*0a00*/  IMAD.MOV.U32 R3, RZ, RZ, 0x0 ;  /* 0x00000000ff037424 */ /* 0x000fc800078e00ff */
[----:B0-----:R-:W-:Y:S05]  /*0a10*/  RET.REL.NODEC R2 `(_Z19divC_32f_C1R_kernelPKfifPfiii) ;  /* 0xfffffff402787950 */ /* 0x001fea0003c3ffff */
.L_x_15:
        /* <DEDUP_REMOVED lines=14> */
.L_x_20:


//--------------------- .text._Z22divC_16s_C1RSfs_kernelPKsisPsiiii --------------------------
	.section	.text._Z22divC_16s_C1RSfs_kernelPKsisPsiiii,"ax",@progbits
	.align	128
        .global         _Z22divC_16s_C1RSfs_kernelPKsisPsiiii
        .type           _Z22divC_16s_C1RSfs_kernelPKsisPsiiii,@function
        .size           _Z22divC_16s_C1RSfs_kernelPKsisPsiiii,(.L_x_25 - _Z22divC_16s_C1RSfs_kernelPKsisPsiiii)
        .other          _Z22divC_16s_C1RSfs_kernelPKsisPsiiii,@"STO_CUDA_ENTRY STV_DEFAULT"
_Z22divC_16s_C1RSfs_kernelPKsisPsiiii:
.text._Z22divC_16s_C1RSfs_kernelPKsisPsiiii:
        /* <DEDUP_REMOVED lines=15> */
[----:B------:R-:W1:Y:S01]  /*00f0*/  LDCU.64 UR6, c[0x0][0x380] ;  /* 0x00007000ff0677ac */ /* 0x000e620008000a00 */
[----:B------:R-:W2:Y:S01]  /*0100*/  LDCU.64 UR8, c[0x0][0x390] ;  /* 0x00007200ff0877ac */ /* 0x000ea20008000a00 */
[----:B0-----:R-:W-:Y:S01]  /*0110*/  IMAD R0, R4, UR4, RZ ;  /* 0x0000000404007c24 */ /* 0x001fe2000f8e02ff */
[----:B------:R-:W0:Y:S04]  /*0120*/  LDCU.64 UR4, c[0x0][0x358] ;  /* 0x00006b00ff0477ac */ /* 0x000e280008000a00 */
[C---:B-1----:R-:W-:Y:S01]  /*0130*/  IADD3 R2, P0, PT, R0.reuse, UR6, RZ ;  /* 0x0000000600027c10 */ /* 0x042fe2000ff1e0ff */
[----:B------:R-:W1:Y:S03]  /*0140*/  LDCU UR6, c[0x0][0x398] ;  /* 0x00007300ff0677ac */ /* 0x000e660008000800 */
[----:B------:R-:W-:-:S02]  /*0150*/  LEA.HI.X.SX32 R3, R0, UR7, 0x1, P0 ;  /* 0x0000000700037c11 */ /* 0x000fc400080f0eff */
[----:B------:R-:W3:Y:S01]  /*0160*/  LDC.U16 R0, c[0x0][0x38c] ;  /* 0x0000e300ff007b82 */ /* 0x000ee20000000400 */
[----:B------:R-:W-:-:S05]  /*0170*/  IMAD.WIDE R2, R7, 0x2, R2 ;  /* 0x0000000207027825 */ /* 0x000fca00078e0202 */
[----:B0-----:R0:W4:Y:S01]  /*0180*/  LDG.E.U16.CONSTANT R6, desc[UR4][R2.64] ;  /* 0x0000000402067981 */ /* 0x001122000c1e9500 */
[----:B-1----:R-:W-:-:S05]  /*0190*/  IMAD R5, R4, UR6, RZ ;  /* 0x0000000604057c24 */ /* 0x002fca000f8e02ff */
[----:B--2---:R-:W-:-:S04]  /*01a0*/  IADD3 R4, P1, PT, R5, UR8, RZ ;  /* 0x0000000805047c10 */ /* 0x004fc8000ff3e0ff */
[----:B------:R-:W-:Y:S02]  /*01b0*/  LEA.HI.X.SX32 R5, R5, UR9, 0x1, P1 ;  /* 0x0000000905057c11 */ /* 0x000fe400088f0eff */
[----:B---3--:R-:W-:Y:S01]  /*01c0*/  PRMT R0, R0, 0x9910, RZ ;  /* 0x0000991000007816 */ /* 0x008fe200000000ff */
[----:B0-----:R-:W-:-:S03]  /*01d0*/  IMAD.WIDE R2, R7, 0x2, R4 ;  /* 0x0000000207027825 */ /* 0x001fc600078e0204 */
[----:B------:R-:W-:-:S13]  /*01e0*/  ISETP.NE.AND P0, PT, R0, RZ, PT ;  /* 0x000000ff0000720c */ /* 0x000fda0003f05270 */
[----:B----4-:R-:W-:-:S04]  /*01f0*/  @!P0 PRMT R8, R6, 0x9910, RZ ;  /* 0x0000991006088816 */ /* 0x010fc800000000ff */
[----:B------:R-:W-:-:S04]  /*0200*/  @!P0 SHF.R.S32.HI R8, RZ, 0xf, R8 ;  /* 0x0000000fff088819 */ /* 0x000fc80000011408 */
[----:B------:R-:W-:-:S05]  /*0210*/  @!P0 LOP3.LUT R5, R8, 0x7fff, RZ, 0x3c, !PT ;  /* 0x00007fff08058812 */ /* 0x000fca00078e3cff */
[----:B------:R0:W-:Y:S01]  /*0220*/  @!P0 STG.E.U16 desc[UR4][R2.64], R5 ;  /* 0x0000000502008986 */ /* 0x0001e2000c101504 */
[----:B------:R-:W-:Y:S05]  /*0230*/  @!P0 EXIT ;  /* 0x000000000000894d */ /* 0x000fea0003800000 */
[----:B------:R-:W-:Y:S01]  /*0240*/  IABS R9, R0 ;  /* 0x0000000000097213 */ /* 0x000fe20000000000 */
[----:B------:R-:W1:Y:S01]  /*0250*/  LDCU UR6, c[0x0][0x3a4] ;  /* 0x00007480ff0677ac */ /* 0x000e620008000800 */
[----:B------:R-:W-:Y:S02]  /*0260*/  PRMT R13, R6, 0x9910, RZ ;  /* 0x00009910060d7816 */ /* 0x000fe400000000ff */
[----:B------:R-:W2:Y:S08]  /*0270*/  I2F.RP R7, R9 ;  /* 0x0000000900077306 */ /* 0x000eb00000209400 */
[----:B--2---:R-:W2:Y:S02]  /*0280*/  MUFU.RCP R7, R7 ;  /* 0x0000000700077308 */ /* 0x004ea40000001000 */
[----:B--2---:R-:W-:-:S06]  /*0290*/  VIADD R4, R7, 0xffffffe ;  /* 0x0ffffffe07047836 */ /* 0x004fcc0000000000 */
[----:B0-----:R0:W2:Y:S02]  /*02a0*/  F2I.FTZ.U32.TRUNC.NTZ R5, R4 ;  /* 0x0000000400057305 */ /* 0x0010a4000021f000 */
[----:B0-----:R-:W-:Y:S02]  /*02b0*/  IMAD.MOV.U32 R4, RZ, RZ, RZ ;  /* 0x000000ffff047224 */ /* 0x001fe400078e00ff */
[----:B--2---:R-:W-:-:S04]  /*02c0*/  IMAD.MOV R8, RZ, RZ, -R5 ;  /* 0x000000ffff087224 */ /* 0x004fc800078e0a05 */
[----:B------:R-:W-:Y:S01]  /*02d0*/  IMAD.MOV.U32 R6, RZ, RZ, R8 ;  /* 0x000000ffff067224 */ /* 0x000fe200078e0008 */
[-C--:B------:R-:W-:Y:S02]  /*02e0*/  IABS R8, R0.reuse ;  /* 0x0000000000087213 */ /* 0x080fe40000000000 */
[----:B------:R-:W-:Y:S01]  /*02f0*/  LOP3.LUT R0, R13, R0, RZ, 0x3c, !PT ;  /* 0x000000000d007212 */ /* 0x000fe200078e3cff */
[----:B------:R-:W-:Y:S01]  /*0300*/  IMAD R11, R6, R9, RZ ;  /* 0x00000009060b7224 */ /* 0x000fe200078e02ff */
[----:B------:R-:W-:Y:S01]  /*0310*/  IABS R6, R13 ;  /* 0x0000000d00067213 */ /* 0x000fe20000000000 */
[----:B------:R-:W-:Y:S01]  /*0320*/  IMAD.MOV R8, RZ, RZ, -R8 ;  /* 0x000000ffff087224 */ /* 0x000fe200078e0a08 */
[----:B------:R-:W-:Y:S01]  /*0330*/  ISETP.GE.AND P2, PT, R0, RZ, PT ;  /* 0x000000ff0000720c */ /* 0x000fe20003f46270 */
[----:B------:R-:W-:-:S04]  /*0340*/  IMAD.HI.U32 R5, R5, R11, R4 ;  /* 0x0000000b05057227 */ /* 0x000fc800078e0004 */
[----:B------:R-:W-:Y:S02]  /*0350*/  IMAD.MOV.U32 R4, RZ, RZ, R6 ;  /* 0x000000ffff047224 */ /* 0x000fe400078e0006 */
[----:B------:R-:W-:Y:S02]  /*0360*/  IMAD.MOV.U32 R6, RZ, RZ, R8 ;  /* 0x000000ffff067224 */ /* 0x000fe400078e0008 */
[----:B------:R-:W-:-:S04]  /*0370*/  IMAD.HI.U32 R5, R5, R4, RZ ;  /* 0x0000000405057227 */ /* 0x000fc800078e00ff */
[----:B------:R-:W-:-:S05]  /*0380*/  IMAD R4, R5, R6, R4 ;  /* 0x0000000605047224 */ /* 0x000fca00078e0204 */
[----:B------:R-:W-:-:S13]  /*0390*/  ISETP.GT.U32.AND P1, PT, R9, R4, PT ;  /* 0x000000040900720c */ /* 0x000fda0003f24070 */
[----:B------:R-:W-:Y:S02]  /*03a0*/  @!P1 IMAD.IADD R4, R4, 0x1, -R9 ;  /* 0x0000000104049824 */ /* 0x000fe400078e0a09 */
[----:B------:R-:W-:-:S03]  /*03b0*/  @!P1 VIADD R5, R5, 0x1 ;  /* 0x0000000105059836 */ /* 0x000fc60000000000 */
[----:B------:R-:W-:-:S13]  /*03c0*/  ISETP.GE.U32.AND P0, PT, R4, R9, PT ;  /* 0x000000090400720c */ /* 0x000fda0003f06070 */
[----:B------:R-:W-:-:S04]  /*03d0*/  @P0 VIADD R5, R5, 0x1 ;  /* 0x0000000105050836 */ /* 0x000fc80000000000 */
[----:B------:R-:W-:-:S05]  /*03e0*/  @!P2 IMAD.MOV R5, RZ, RZ, -R5 ;  /* 0x000000ffff05a224 */ /* 0x000fca00078e0a05 */
[----:B-1----:R-:W-:-:S04]  /*03f0*/  SHF.R.S32.HI R5, RZ, UR6, R5 ;  /* 0x00000006ff057c19 */ /* 0x002fc80008011405 */
[----:B------:R-:W-:-:S05]  /*0400*/  VIMNMX R5, PT, PT, R5, 0x7fff, PT ;  /* 0x00007fff05057848 */ /* 0x000fca0003fe0100 */
[----:B------:R-:W-:Y:S01]  /*0410*/  STG.E.U16 desc[UR4][R2.64], R5 ;  /* 0x0000000502007986 */ /* 0x000fe2000c101504 */
[----:B------:R-:W-:Y:S05]  /*0420*/  EXIT ;  /* 0x000000000000794d */ /* 0x000fea0003800000 */
.L_x_16:
        /* <DEDUP_REMOVED lines=13> */
.L_x_25:


//--------------------- .text._Z22divC_16u_C1RSfs_kernelPKtitPtiiii --------------------------
	.section	.text._Z22divC_16u_C1RSfs_kernelPKtitPtiiii,"ax",@progbits
	.align	128
        .global         _Z22divC_16u_C1RSfs_kernelPKtitPtiiii
        .type           _Z22divC_16u_C1RSfs_kernelPKtitPtiiii,@function
        .size           _Z22divC_16u_C1RSfs_kernelPKtitPtiiii,(.L_x_21 - _Z22divC_16u_C1RSfs_kernelPKtitPtiiii)
        .other          _Z22divC_16u_C1RSfs_kernelPKtitPtiiii,@"STO_CUDA_ENTRY STV_DEFAULT"
_Z22divC_16u_C1RSfs_kernelPKtitPtiiii:
.text._Z22divC_16u_C1RSfs_kernelPKtitPtiiii:
        /* <DEDUP_REMOVED lines=14> */
[----:B------:R-:W0:Y:S01]  /*00e0*/  LDCU.U16 UR4, c[0x0][0x38c] ;  /* 0x00007180ff0477ac */ /* 0x000e220008000400 */
[----:B------:R-:W-:Y:S01]  /*00f0*/  IMAD.MOV.U32 R6, RZ, RZ, 0xffff ;  /* 0x0000ffffff067424 */ /* 0x000fe200078e00ff */
[----:B------:R-:W1:Y:S01]  /*0100*/  LDCU UR6, c[0x0][0x398] ;  /* 0x00007300ff0677ac */ /* 0x000e620008000800 */
[----:B------:R-:W2:Y:S01]  /*0110*/  LDCU UR5, c[0x0][0x388] ;  /* 0x00007100ff0577ac */ /* 0x000ea20008000800 */
[----:B------:R-:W3:Y:S01]  /*0120*/  LDCU.64 UR10, c[0x0][0x390] ;  /* 0x00007200ff0a77ac */ /* 0x000ee20008000a00 */
[----:B------:R-:W4:Y:S01]  /*0130*/  LDCU.64 UR8, c[0x0][0x380] ;  /* 0x00007000ff0877ac */ /* 0x000f220008000a00 */
[----:B0-----:R-:W-:Y:S01]  /*0140*/  UPRMT UR4, UR4, 0x9910, URZ ;  /* 0x0000991004047896 */ /* 0x001fe200080000ff */
[C---:B-1----:R-:W-:Y:S01]  /*0150*/  IMAD R3, R0.reuse, UR6, RZ ;  /* 0x0000000600037c24 */ /* 0x042fe2000f8e02ff */
[----:B------:R-:W0:Y:S04]  /*0160*/  LDCU.64 UR6, c[0x0][0x358] ;  /* 0x00006b00ff0677ac */ /* 0x000e280008000a00 */
[----:B------:R-:W-:Y:S01]  /*0170*/  ISETP.NE.AND P0, PT, RZ, UR4, PT ;  /* 0x00000004ff007c0c */ /* 0x000fe2000bf05270 */
[----:B--2---:R-:W-:Y:S01]  /*0180*/  IMAD R0, R0, UR5, RZ ;  /* 0x0000000500007c24 */ /* 0x004fe2000f8e02ff */
[----:B---3--:R-:W-:-:S04]  /*0190*/  IADD3 R2, P1, PT, R3, UR10, RZ ;  /* 0x0000000a03027c10 */ /* 0x008fc8000ff3e0ff */
[----:B------:R-:W-:Y:S02]  /*01a0*/  LEA.HI.X.SX32 R3, R3, UR11, 0x1, P1 ;  /* 0x0000000b03037c11 */ /* 0x000fe400088f0eff */
[----:B----4-:R-:W-:Y:S01]  /*01b0*/  IADD3 R4, P1, PT, R0, UR8, RZ ;  /* 0x0000000800047c10 */ /* 0x010fe2000ff3e0ff */
[----:B------:R-:W-:-:S03]  /*01c0*/  IMAD.WIDE R2, R7, 0x2, R2 ;  /* 0x0000000207027825 */ /* 0x000fc600078e0202 */
[----:B------:R-:W-:Y:S02]  /*01d0*/  LEA.HI.X.SX32 R5, R0, UR9, 0x1, P1 ;  /* 0x0000000900057c11 */ /* 0x000fe400088f0eff */
[----:B------:R-:W-:Y:S01]  /*01e0*/  @!P0 PRMT R0, R6, 0x7610, R0 ;  /* 0x0000761006008816 */ /* 0x000fe20000000000 */
[----:B------:R-:W-:-:S04]  /*01f0*/  IMAD.WIDE R4, R7, 0x2, R4 ;  /* 0x0000000207047825 */ /* 0x000fc800078e0204 */
[----:B0-----:R0:W-:Y:S01]  /*0200*/  @!P0 STG.E.U16 desc[UR6][R2.64], R0 ;  /* 0x0000000002008986 */ /* 0x0011e2000c101506 */
[----:B------:R-:W-:Y:S05]  /*0210*/  @!P0 EXIT ;  /* 0x000000000000894d */ /* 0x000fea0003800000 */
[----:B------:R1:W5:Y:S01]  /*0220*/  LDG.E.U16.CONSTANT R4, desc[UR6][R4.64] ;  /* 0x0000000604047981 */ /* 0x000362000c1e9500 */
[----:B------:R-:W2:Y:S02]  /*0230*/  LDCU UR4, c[0x0][0x38c] ;  /* 0x00007180ff0477ac */ /* 0x000ea40008000800 */
[----:B--2---:R-:W-:Y:S01]  /*0240*/  ULOP3.LUT UR4, UR4, 0xffff, URZ, 0xc0, !UPT ;  /* 0x0000ffff04047892 */ /* 0x004fe2000f8ec0ff */
[----:B-1----:R-:W-:-:S11]  /*0250*/  MOV R8, 0x270 ;  /* 0x0000027000087802 */ /* 0x002fd60000000f00 */
[----:B0----5:R-:W-:Y:S05]  /*0260*/  CALL.REL.NOINC `($__internal_2_$__cuda_sm20_div_u16) ;  /* 0x0000000000147944 */ /* 0x021fea0003c00000 */
[----:B------:R-:W0:Y:S01]  /*0270*/  LDCU UR4, c[0x0][0x3a4] ;  /* 0x00007480ff0477ac */ /* 0x000e220008000800 */
[----:B------:R-:W-:-:S04]  /*0280*/  LOP3.LUT R0, R7, 0xffff, RZ, 0xc0, !PT ;  /* 0x0000ffff07007812 */ /* 0x000fc800078ec0ff */
[----:B0-----:R-:W-:-:S05]  /*0290*/  SHF.R.U32.HI R5, RZ, UR4, R0 ;  /* 0x00000004ff057c19 */ /* 0x001fca0008011600 */
[----:B------:R-:W-:Y:S01]  /*02a0*/  STG.E.U16 desc[UR6][R2.64], R5 ;  /* 0x0000000502007986 */ /* 0x000fe2000c101506 */
[----:B------:R-:W-:Y:S05]  /*02b0*/  EXIT ;  /* 0x000000000000794d */ /* 0x000fea0003800000 */
        .weak           $__internal_2_$__cuda_sm20_div_u16
        .type           $__internal_2_$__cuda_sm20_div_u16,@function
        .size           $__internal_2_$__cuda_sm20_div_u16,(.L_x_21 - $__internal_2_$__cuda_sm20_div_u16)
$__internal_2_$__cuda_sm20_div_u16:
[----:B------:R-:W0:Y:S01]  /*02c0*/  I2F.U16 R0, UR4 ;  /* 0x0000000400007d06 */ /* 0x000e220008101000 */
[----:B------:R-:W-:Y:S01]  /*02d0*/  IMAD.MOV.U32 R5, RZ, RZ, 0x4b800000 ;  /* 0x4b800000ff057424 */ /* 0x000fe200078e00ff */
[----:B------:R-:W-:Y:S02]  /*02e0*/  I2FP.F32.U32.RZ R4, R4 ;  /* 0x0000000400047245 */ /* 0x000fe4000020d000 */
[C---:B0-----:R-:W-:Y:S02]  /*02f0*/  FSETP.GEU.AND P1, PT, |R0|.reuse, 1.175494350822287508e-38, PT ;  /* 0x008000000000780b */ /* 0x041fe40003f2e200 */
[----:B------:R-:W-:Y:S02]  /*0300*/  FSETP.GT.AND P0, PT, |R0|, 8.50705917302346158658e+37, PT ;  /* 0x7e8000000000780b */ /* 0x000fe40003f04200 */
[----:B------:R-:W-:-:S04]  /*0310*/  FSEL R5, R5, 1, !P1 ;  /* 0x3f80000005057808 */ /* 0x000fc80004800000 */
[----:B------:R-:W-:Y:S02]  /*0320*/  FSEL R5, R5, 0.25, !P0 ;  /* 0x3e80000005057808 */ /* 0x000fe40004000000 */
[----:B------:R-:W-:-:S03]  /*0330*/  ISETP.NE.U32.AND P0, PT, RZ, UR4, PT ;  /* 0x00000004ff007c0c */ /* 0x000fc6000bf05070 */
[----:B------:R-:W-:-:S06]  /*0340*/  FMUL R0, R0, R5 ;  /* 0x0000000500007220 */ /* 0x000fcc0000400000 */
        /* <DEDUP_REMOVED lines=9> */
[----:B------:R-:W-:Y:S06]  /*03e0*/  RET.REL.NODEC R4 `(_Z22divC_16u_C1RSfs_kernelPKtitPtiiii) ;  /* 0xfffffffc04047950 */ /* 0x000fec0003c3ffff */
.L_x_17:
        /* <DEDUP_REMOVED lines=9> */
.L_x_21:


//--------------------- .text._Z21divC_8u_C1RSfs_kernelPKhihPhiiii --------------------------
	.section	.text._Z21divC_8u_C1RSfs_kernelPKhihPhiiii,"ax",@progbits
	.align	128
        .global         _Z21divC_8u_C1RSfs_kernelPKhihPhiiii
        .type           _Z21divC_8u_C1RSfs_kernelPKhihPhiiii,@function
        .size           _Z21divC_8u_C1RSfs_kernelPKhihPhiiii,(.L_x_22 - _Z21divC_8u_C1RSfs_kernelPKhihPhiiii)
        .other          _Z21divC_8u_C1RSfs_kernelPKhihPhiiii,@"STO_CUDA_ENTRY STV_DEFAULT"
_Z21divC_8u_C1RSfs_kernelPKhihPhiiii:
.text._Z21divC_8u_C1RSfs_kernelPKhihPhiiii:
        /* <DEDUP_REMOVED lines=15> */
[----:B------:R-:W-:Y:S01]  /*00f0*/  SHF.R.S32.HI R6, RZ, 0x1f, R4 ;  /* 0x0000001fff067819 */ /* 0x000fe20000011404 */
[----:B------:R-:W1:Y:S01]  /*0100*/  LDCU.U8 UR6, c[0x0][0x38c] ;  /* 0x00007180ff0677ac */ /* 0x000e620008000000 */
[----:B------:R-:W2:Y:S01]  /*0110*/  LDCU UR7, c[0x0][0x388] ;  /* 0x00007100ff0777ac */ /* 0x000ea20008000800 */
[----:B------:R-:W3:Y:S01]  /*0120*/  LDCU.64 UR12, c[0x0][0x390] ;  /* 0x00007200ff0c77ac */ /* 0x000ee20008000a00 */
[----:B------:R-:W4:Y:S01]  /*0130*/  LDCU.64 UR8, c[0x0][0x380] ;  /* 0x00007000ff0877ac */ /* 0x000f220008000a00 */
[----:B0-----:R-:W-:Y:S01]  /*0140*/  IMAD R3, R0, UR10, RZ ;  /* 0x0000000a00037c24 */ /* 0x001fe2000f8e02ff */
[----:B------:R-:W0:Y:S01]  /*0150*/  LDCU.64 UR4, c[0x0][0x358] ;  /* 0x00006b00ff0477ac */ /* 0x000e220008000a00 */
[----:B-1----:R-:W-:-:S03]  /*0160*/  ISETP.NE.AND P0, PT, RZ, UR6, PT ;  /* 0x00000006ff007c0c */ /* 0x002fc6000bf05270 */
[----:B------:R-:W-:Y:S01]  /*0170*/  SHF.R.S32.HI R7, RZ, 0x1f, R3 ;  /* 0x0000001fff077819 */ /* 0x000fe20000011403 */
[----:B--2---:R-:W-:Y:S02]  /*0180*/  IMAD R5, R0, UR7, RZ ;  /* 0x0000000700057c24 */ /* 0x004fe4000f8e02ff */
[----:B------:R-:W-:Y:S01]  /*0190*/  IMAD.MOV.U32 R0, RZ, RZ, 0xff ;  /* 0x000000ffff007424 */ /* 0x000fe200078e00ff */
[----:B---3--:R-:W-:-:S04]  /*01a0*/  IADD3 R2, P1, P2, R3, UR12, R4 ;  /* 0x0000000c03027c10 */ /* 0x008fc8000fa3e004 */
[----:B------:R-:W-:Y:S02]  /*01b0*/  IADD3.X R3, PT, PT, R7, UR13, R6, P1, P2 ;  /* 0x0000000d07037c10 */ /* 0x000fe40008fe4406 */
[----:B----4-:R-:W-:Y:S02]  /*01c0*/  IADD3 R4, P1, P2, R5, UR8, R4 ;  /* 0x0000000805047c10 */ /* 0x010fe4000fa3e004 */
[----:B------:R-:W-:Y:S01]  /*01d0*/  SHF.R.S32.HI R5, RZ, 0x1f, R5 ;  /* 0x0000001fff057819 */ /* 0x000fe20000011405 */
[----:B0-----:R0:W-:Y:S03]  /*01e0*/  @!P0 STG.E.U8 desc[UR4][R2.64], R0 ;  /* 0x0000000002008986 */ /* 0x0011e6000c101104 */
[----:B------:R-:W-:Y:S01]  /*01f0*/  IADD3.X R5, PT, PT, R5, UR9, R6, P1, P2 ;  /* 0x0000000905057c10 */ /* 0x000fe20008fe4406 */
[----:B------:R-:W-:Y:S06]  /*0200*/  @!P0 EXIT ;  /* 0x000000000000894d */ /* 0x000fec0003800000 */
[----:B------:R1:W5:Y:S01]  /*0210*/  LDG.E.U8.CONSTANT R4, desc[UR4][R4.64] ;  /* 0x0000000404047981 */ /* 0x000362000c1e9100 */
[----:B------:R-:W-:-:S07]  /*0220*/  MOV R8, 0x240 ;  /* 0x0000024000087802 */ /* 0x000fce0000000f00 */
[----:B01---5:R-:W-:Y:S05]  /*0230*/  CALL.REL.NOINC `($__internal_3_$__cuda_sm20_div_u16) ;  /* 0x0000000000147944 */ /* 0x023fea0003c00000 */
[----:B------:R-:W0:Y:S01]  /*0240*/  LDCU UR6, c[0x0][0x3a4] ;  /* 0x00007480ff0677ac */ /* 0x000e220008000800 */
[----:B------:R-:W-:-:S04]  /*0250*/  LOP3.LUT R0, R7, 0xffff, RZ, 0xc0, !PT ;  /* 0x0000ffff07007812 */ /* 0x000fc800078ec0ff */
[----:B0-----:R-:W-:-:S05]  /*0260*/  SHF.R.U32.HI R5, RZ, UR6, R0 ;  /* 0x00000006ff057c19 */ /* 0x001fca0008011600 */
[----:B------:R-:W-:Y:S01]  /*0270*/  STG.E.U8 desc[UR4][R2.64], R5 ;  /* 0x0000000502007986 */ /* 0x000fe2000c101104 */
[----:B------:R-:W-:Y:S05]  /*0280*/  EXIT ;  /* 0x000000000000794d */ /* 0x000fea0003800000 */
        .weak           $__internal_3_$__cuda_sm20_div_u16
        .type           $__internal_3_$__cuda_sm20_div_u16,@function
        .size           $__internal_3_$__cuda_sm20_div_u16,(.L_x_22 - $__internal_3_$__cuda_sm20_div_u16)
$__internal_3_$__cuda_sm20_div_u16:
        /* <DEDUP_REMOVED lines=18> */
[----:B------:R-:W-:Y:S06]  /*03b0*/  RET.REL.NODEC R4 `(_Z21divC_8u_C1RSfs_kernelPKhihPhiiii) ;  /* 0xfffffffc04107950 */ /* 0x000fec0003c3ffff */
.L_x_18:
        /* <DEDUP_REMOVED lines=12> */
.L_x_22:


//--------------------- .nv.shared.reserved.0     --------------------------
	.section	.nv.shared.reserved.0,"aw",@nobits
	.weak		__nv_reservedSMEM_offset_0_alias
	.size		__nv_reservedSMEM_offset_0_alias, 0, 64
	.other		__nv_reservedSMEM_offset_0_alias,@"STO_CUDA_RESERVED_SHARED STV_DEFAULT"
__nv_reservedSMEM_offset_0_alias:
	.zero		0
	.zero		64


//--------------------- .nv.constant0.divC_8u_C3RSfs_kernel --------------------------
	.section	.nv.constant0.divC_8u_C3RSfs_kernel,"a",@progbits
	.sectionflags	@""
	.align	4
.nv.constant0.divC_8u_C3RSfs_kernel:
	.zero		944


//--------------------- .nv.constant0._Z19divC_32f_C1R_kernelPKfifPfiii --------------------------
	.section	.nv.constant0._Z19divC_32f_C1R_kernelPKfifPfiii,"a",@progbits
	.sectionflags	@""
	.align	4
.nv.constant0._Z19divC_32f_C1R_kernelPKfifPfiii:
	.zero		932


//--------------------- .nv.constant0._Z22divC_16s_C1RSfs_kernelPKsisPsiiii --------------------------
	.section	.nv.constant0._Z22divC_16s_C1RSfs_kernelPKsisPsiiii,"a",@progbits
	.sectionflags	@""
	.align	4
.nv.constant0._Z22divC_16s_C1RSfs_kernelPKsisPsiiii:
	.zero		936


//--------------------- .nv.constant0._Z22divC_16u_C1RSfs_kernelPKtitPtiiii --------------------------
	.section	.nv.constant0._Z22divC_16u_C1RSfs_kernelPKtitPtiiii,"a",@progbits
	.sectionflags	@""
	.align	4
.nv.constant0._Z22divC_16u_C1RSfs_kernelPKtitPtiiii:
	.zero		936


//--------------------- .nv.constant0._Z21divC_8u_C1RSfs_kernelPKhihPhiiii --------------------------
	.section	.nv.constant0._Z21divC_8u_C1RSfs_kernelPKhihPhiiii,"a",@progbits
	.sectionflags	@""
	.align	4
.nv.constant0._Z21divC_8u_C1RSfs_kernelPKhihPhiiii:
	.zero		936


//--------------------- SYMBOLS --------------------------

	.type		.nv.reservedSmem.offset0,@object
	.size		.nv.reservedSmem.offset0,0x4
